// auto-generated by cutlass_sweep.gemm — config: {"arch": "sm_90", "cluster_m": 2, "cluster_n": 2, "dtype": "tf32", "stages": 3, "tile_k": 128, "tile_m": 128, "tile_n": 128}
#include "cutlass/cutlass.h"
#include "cutlass/gemm/collective/collective_builder.hpp"
#include "cutlass/gemm/device/gemm_universal_adapter.h"
#include "cutlass/gemm/kernel/gemm_universal.hpp"
#include "cutlass/epilogue/collective/collective_builder.hpp"

using ElemA = cutlass::tfloat32_t;
using ElemB = cutlass::tfloat32_t;
using ElemCD = cutlass::tfloat32_t;
using Acc  = float;
using TileShape    = cute::Shape<cute::_128, cute::_128, cute::_128>;
using ClusterShape = cute::Shape<cute::_2, cute::_2, cute::_1>;

using CollectiveEpilogue = typename cutlass::epilogue::collective::CollectiveBuilder<
    cutlass::arch::Sm90, cutlass::arch::OpClassTensorOp,
    TileShape, ClusterShape,
    cutlass::epilogue::collective::EpilogueTileAuto,
    Acc, Acc,
    ElemCD, cutlass::layout::RowMajor, 128 / cutlass::sizeof_bits<ElemCD>::value,
    ElemCD, cutlass::layout::RowMajor, 128 / cutlass::sizeof_bits<ElemCD>::value,
    cutlass::epilogue::collective::EpilogueScheduleAuto
  >::CollectiveOp;

using CollectiveMainloop = typename cutlass::gemm::collective::CollectiveBuilder<
    cutlass::arch::Sm90, cutlass::arch::OpClassTensorOp,
    ElemA, cutlass::layout::RowMajor, 128 / cutlass::sizeof_bits<ElemA>::value,
    ElemB, cutlass::layout::ColumnMajor, 128 / cutlass::sizeof_bits<ElemB>::value,
    Acc,
    TileShape, ClusterShape,
    cutlass::gemm::collective::StageCount<3>,
    cutlass::gemm::collective::KernelScheduleAuto
  >::CollectiveOp;

using GemmKernel = cutlass::gemm::kernel::GemmUniversal<
    cute::Shape<int,int,int,int>,
    CollectiveMainloop,
    CollectiveEpilogue
>;
using Gemm = cutlass::gemm::device::GemmUniversalAdapter<GemmKernel>;

// Force the device kernel symbol into the cubin without needing a host main.
auto* _anchor = &cutlass::device_kernel<GemmKernel>;


// ===== COMPILED SASS (sm_90a) =====

	.target	sm_90a

	.elftype	@"ET_EXEC"


//--------------------- .note.nv.tkinfo           --------------------------
	.section	.note.nv.tkinfo,"",@"SHT_NOTE"
	.sectionflags	@"SHF_NOTE_NV_TKINFO"
	.tkinfo
        /*0018*/ 	.word	0x00000002
        /*0030*/ 	.string	""
        /*0030*/ 	.string	"ptxas"
        /*0030*/ 	.string	"Cuda compilation tools, release 13.0, V13.0.88"
        /*0030*/ 	.string	"Build cuda_13.0.r13.0/compiler.36424714_0"
        /*0030*/ 	.string	"-arch sm_90a -m 64 "



//--------------------- .note.nv.cuinfo           --------------------------
	.section	.note.nv.cuinfo,"",@"SHT_NOTE"
	.sectionflags	@"SHF_NOTE_NV_CUINFO"
        /*0018*/ 	.short	0x0002
        /*001a*/ 	.short	0x005a
        /*001c*/ 	.short	0x0082
	.zero		2


//--------------------- .nv.info                  --------------------------
	.section	.nv.info,"",@"SHT_CUDA_INFO"
	.align	4


	//----- nvinfo : EIATTR_REGCOUNT
	.align		4
        /*0000*/ 	.byte	0x04, 0x2f
        /*0002*/ 	.short	(.L_15 - .L_14)
	.align		4
.L_14:
        /*0004*/ 	.word	index@(_ZN7cutlass13device_kernelINS_4gemm6kernel13GemmUniversalIN4cute5tupleIJiiiiEEENS1_10collective13CollectiveMmaINS1_34MainloopSm90TmaGmmaWarpSpecializedILi3ENS5_IJNS4_1CILi2EEESB_NSA_ILi1EEEEEENS1_35KernelTmaWarpSpecializedCooperativeEEENS5_IJNSA_ILi128EEESG_SG_EEENS_10tfloat32_tENS5_IJlSC_lEEESI_SJ_NS4_8TiledMMAINS4_8MMA_AtomIJNS4_4SM904GMMA30MMA_64x128x8_F32TF32TF32_SS_TNILNSN_7ScaleInE1ELSP_1EEEEEENS4_6LayoutINS5_IJSB_SC_SC_EEENS5_IJSC_NSA_ILi0EEESU_EEEEENS5_IJNS4_10UnderscoreESX_SX_EEEEENS4_23SM90_TMA_LOAD_MULTICASTENS4_14ComposedLayoutINS4_7SwizzleILi3ELi4ELi3EEENS4_18smem_ptr_flag_bitsILi32EEENSS_INS5_IJNSA_ILi8EEENSA_ILi32EEEEEENS5_IJS17_SC_EEEEEEEvNS4_8identityES10_S1B_vS1C_EENS_8epilogue10collective6detail29Sm90TmaWarpSpecializedAdapterINS1F_15DefaultEpilogueISI_SJ_SJ_NS1E_6thread17LinearCombinationISI_Li1EffLNS1J_9ScaleType4KindE0ELNS_15FloatRoundStyleE2ESI_EENS1_15EpilogueDefaultEEEEEvvEEEEvNT_6ParamsE)
        /*0008*/ 	.word	0x000000a8


	//----- nvinfo : EIATTR_FRAME_SIZE
	.align		4
.L_15:
        /*000c*/ 	.byte	0x04, 0x11
        /*000e*/ 	.short	(.L_17 - .L_16)
	.align		4
.L_16:
        /*0010*/ 	.word	index@(_ZN7cutlass13device_kernelINS_4gemm6kernel13GemmUniversalIN4cute5tupleIJiiiiEEENS1_10collective13CollectiveMmaINS1_34MainloopSm90TmaGmmaWarpSpecializedILi3ENS5_IJNS4_1CILi2EEESB_NSA_ILi1EEEEEENS1_35KernelTmaWarpSpecializedCooperativeEEENS5_IJNSA_ILi128EEESG_SG_EEENS_10tfloat32_tENS5_IJlSC_lEEESI_SJ_NS4_8TiledMMAINS4_8MMA_AtomIJNS4_4SM904GMMA30MMA_64x128x8_F32TF32TF32_SS_TNILNSN_7ScaleInE1ELSP_1EEEEEENS4_6LayoutINS5_IJSB_SC_SC_EEENS5_IJSC_NSA_ILi0EEESU_EEEEENS5_IJNS4_10UnderscoreESX_SX_EEEEENS4_23SM90_TMA_LOAD_MULTICASTENS4_14ComposedLayoutINS4_7SwizzleILi3ELi4ELi3EEENS4_18smem_ptr_flag_bitsILi32EEENSS_INS5_IJNSA_ILi8EEENSA_ILi32EEEEEENS5_IJS17_SC_EEEEEEEvNS4_8identityES10_S1B_vS1C_EENS_8epilogue10collective6detail29Sm90TmaWarpSpecializedAdapterINS1F_15DefaultEpilogueISI_SJ_SJ_NS1E_6thread17LinearCombinationISI_Li1EffLNS1J_9ScaleType4KindE0ELNS_15FloatRoundStyleE2ESI_EENS1_15EpilogueDefaultEEEEEvvEEEEvNT_6ParamsE)
        /*0014*/ 	.word	0x00000000


	//----- nvinfo : EIATTR_MIN_STACK_SIZE
	.align		4
.L_17:
        /*0018*/ 	.byte	0x04, 0x12
        /*001a*/ 	.short	(.L_19 - .L_18)
	.align		4
.L_18:
        /*001c*/ 	.word	index@(_ZN7cutlass13device_kernelINS_4gemm6kernel13GemmUniversalIN4cute5tupleIJiiiiEEENS1_10collective13CollectiveMmaINS1_34MainloopSm90TmaGmmaWarpSpecializedILi3ENS5_IJNS4_1CILi2EEESB_NSA_ILi1EEEEEENS1_35KernelTmaWarpSpecializedCooperativeEEENS5_IJNSA_ILi128EEESG_SG_EEENS_10tfloat32_tENS5_IJlSC_lEEESI_SJ_NS4_8TiledMMAINS4_8MMA_AtomIJNS4_4SM904GMMA30MMA_64x128x8_F32TF32TF32_SS_TNILNSN_7ScaleInE1ELSP_1EEEEEENS4_6LayoutINS5_IJSB_SC_SC_EEENS5_IJSC_NSA_ILi0EEESU_EEEEENS5_IJNS4_10UnderscoreESX_SX_EEEEENS4_23SM90_TMA_LOAD_MULTICASTENS4_14ComposedLayoutINS4_7SwizzleILi3ELi4ELi3EEENS4_18smem_ptr_flag_bitsILi32EEENSS_INS5_IJNSA_ILi8EEENSA_ILi32EEEEEENS5_IJS17_SC_EEEEEEEvNS4_8identityES10_S1B_vS1C_EENS_8epilogue10collective6detail29Sm90TmaWarpSpecializedAdapterINS1F_15DefaultEpilogueISI_SJ_SJ_NS1E_6thread17LinearCombinationISI_Li1EffLNS1J_9ScaleType4KindE0ELNS_15FloatRoundStyleE2ESI_EENS1_15EpilogueDefaultEEEEEvvEEEEvNT_6ParamsE)
        /*0020*/ 	.word	0x00000000
.L_19:


//--------------------- .nv.compat                --------------------------
	.section	.nv.compat,"",@"SHT_CUDA_COMPAT_INFO"
	.align	4
        /*0000*/ 	.byte	0x02, 0x09, 0x01, 0x00, 0x02, 0x02, 0x04, 0x00, 0x02, 0x05, 0x05, 0x00, 0x03, 0x07, 0x01, 0x01
        /*0010*/ 	.byte	0x02, 0x03, 0x01, 0x00, 0x02, 0x06, 0x01, 0x00, 0x04, 0x0b, 0x08, 0x00, 0x00, 0x00, 0x00, 0x00
        /*0020*/ 	.byte	0x00, 0x00, 0x00, 0x00


//--------------------- .nv.info._ZN7cutlass13device_kernelINS_4gemm6kernel13GemmUniversalIN4cute5tupleIJiiiiEEENS1_10collective13CollectiveMmaINS1_34MainloopSm90TmaGmmaWarpSpecializedILi3ENS5_IJNS4_1CILi2EEESB_NSA_ILi1EEEEEENS1_35KernelTmaWarpSpecializedCooperativeEEENS5_IJNSA_ILi128EEESG_SG_EEENS_10tfloat32_tENS5_IJlSC_lEEESI_SJ_NS4_8TiledMMAINS4_8MMA_AtomIJNS4_4SM904GMMA30MMA_64x128x8_F32TF32TF32_SS_TNILNSN_7ScaleInE1ELSP_1EEEEEENS4_6LayoutINS5_IJSB_SC_SC_EEENS5_IJSC_NSA_ILi0EEESU_EEEEENS5_IJNS4_10UnderscoreESX_SX_EEEEENS4_23SM90_TMA_LOAD_MULTICASTENS4_14ComposedLayoutINS4_7SwizzleILi3ELi4ELi3EEENS4_18smem_ptr_flag_bitsILi32EEENSS_INS5_IJNSA_ILi8EEENSA_ILi32EEEEEENS5_IJS17_SC_EEEEEEEvNS4_8identityES10_S1B_vS1C_EENS_8epilogue10collective6detail29Sm90TmaWarpSpecializedAdapterINS1F_15DefaultEpilogueISI_SJ_SJ_NS1E_6thread17LinearCombinationISI_Li1EffLNS1J_9ScaleType4KindE0ELNS_15FloatRoundStyleE2ESI_EENS1_15EpilogueDefaultEEEEEvvEEEEvNT_6ParamsE --------------------------
	.section	.nv.info._ZN7cutlass13device_kernelINS_4gemm6kernel13GemmUniversalIN4cute5tupleIJiiiiEEENS1_10collective13CollectiveMmaINS1_34MainloopSm90TmaGmmaWarpSpecializedILi3ENS5_IJNS4_1CILi2EEESB_NSA_ILi1EEEEEENS1_35KernelTmaWarpSpecializedCooperativeEEENS5_IJNSA_ILi128EEESG_SG_EEENS_10tfloat32_tENS5_IJlSC_lEEESI_SJ_NS4_8TiledMMAINS4_8MMA_AtomIJNS4_4SM904GMMA30MMA_64x128x8_F32TF32TF32_SS_TNILNSN_7ScaleInE1ELSP_1EEEEEENS4_6LayoutINS5_IJSB_SC_SC_EEENS5_IJSC_NSA_ILi0EEESU_EEEEENS5_IJNS4_10UnderscoreESX_SX_EEEEENS4_23SM90_TMA_LOAD_MULTICASTENS4_14ComposedLayoutINS4_7SwizzleILi3ELi4ELi3EEENS4_18smem_ptr_flag_bitsILi32EEENSS_INS5_IJNSA_ILi8EEENSA_ILi32EEEEEENS5_IJS17_SC_EEEEEEEvNS4_8identityES10_S1B_vS1C_EENS_8epilogue10collective6detail29Sm90TmaWarpSpecializedAdapterINS1F_15DefaultEpilogueISI_SJ_SJ_NS1E_6thread17LinearCombinationISI_Li1EffLNS1J_9ScaleType4KindE0ELNS_15FloatRoundStyleE2ESI_EENS1_15EpilogueDefaultEEEEEvvEEEEvNT_6ParamsE,"",@"SHT_CUDA_INFO"
	.sectionflags	@""
	.align	4


	//----- nvinfo : EIATTR_CUDA_API_VERSION
	.align		4
        /*0000*/ 	.byte	0x04, 0x37
        /*0002*/ 	.short	(.L_21 - .L_20)
.L_20:
        /*0004*/ 	.word	0x00000082


	//----- nvinfo : EIATTR_KPARAM_INFO
	.align		4
.L_21:
        /*0008*/ 	.byte	0x04, 0x17
        /*000a*/ 	.short	(.L_23 - .L_22)
.L_22:
        /*000c*/ 	.word	0x00000000
        /*0010*/ 	.short	0x0000
        /*0012*/ 	.short	0x0070
        /*0014*/ 	.byte	0x00, 0xf0, 0x01, 0x10


	//----- nvinfo : EIATTR_SPARSE_MMA_MASK
	.align		4
.L_23:
        /*0018*/ 	.byte	0x03, 0x50
        /*001a*/ 	.short	0x0000


	//----- nvinfo : EIATTR_MAXREG_COUNT
	.align		4
        /*001c*/ 	.byte	0x03, 0x1b
        /*001e*/ 	.short	0x00a8


	//----- nvinfo : EIATTR_NUM_BARRIERS
	.align		4
        /*0020*/ 	.byte	0x02, 0x4c
        /*0022*/ 	.byte	0x01
	.zero		1


	//----- nvinfo : EIATTR_EXTERNS
	.align		4
        /*0024*/ 	.byte	0x04, 0x0f
        /*0026*/ 	.short	(.L_25 - .L_24)


	//   ....[0]....
	.align		4
.L_24:
        /*0028*/ 	.word	index@(__assertfail)


	//----- nvinfo : EIATTR_MERCURY_ISA_VERSION
	.align		4
.L_25:
        /*002c*/ 	.byte	0x03, 0x5f
        /*002e*/ 	.short	0x0101


	//----- nvinfo : EIATTR_INT_WARP_WIDE_INSTR_OFFSETS
	.align		4
        /*0030*/ 	.byte	0x04, 0x31
        /*0032*/ 	.short	(.L_27 - .L_26)


	//   ....[0]....
.L_26:
        /*0034*/ 	.word	0x00000460


	//   ....[1]....
        /*0038*/ 	.word	0x00000490


	//   ....[2]....
        /*003c*/ 	.word	0x00000630


	//   ....[3]....
        /*0040*/ 	.word	0x00002950


	//----- nvinfo : EIATTR_COOP_GROUP_MASK_REGIDS
	.align		4
.L_27:
        /*0044*/ 	.byte	0x04, 0x29
        /*0046*/ 	.short	(.L_29 - .L_28)


	//   ....[0]....
.L_28:
        /*0048*/ 	.word	0xffffffff


	//   ....[1]....
        /*004c*/ 	.word	0xffffffff


	//   ....[2]....
        /*0050*/ 	.word	0xffffffff


	//   ....[3]....
        /*0054*/ 	.word	0xffffffff


	//   ....[4]....
        /*0058*/ 	.word	0xffffffff


	//   ....[5]....
        /*005c*/ 	.word	0xffffffff


	//----- nvinfo : EIATTR_COOP_GROUP_INSTR_OFFSETS
	.align		4
.L_29:
        /*0060*/ 	.byte	0x04, 0x28
        /*0062*/ 	.short	(.L_31 - .L_30)


	//   ....[0]....
.L_30:
        /*0064*/ 	.word	0x00000060


	//   ....[1]....
        /*0068*/ 	.word	0x00000070


	//   ....[2]....
        /*006c*/ 	.word	0x00000130


	//   ....[3]....
        /*0070*/ 	.word	0x000002b0


	//   ....[4]....
        /*0074*/ 	.word	0x000007e0


	//   ....[5]....
        /*0078*/ 	.word	0x00001460


	//----- nvinfo : EIATTR_REG_RECONFIG
	.align		4
.L_31:
        /*007c*/ 	.byte	0x01, 0x54
	.zero		2


	//----- nvinfo : EIATTR_SYSCALL_OFFSETS
	.align		4
        /*0080*/ 	.byte	0x04, 0x46
        /*0082*/ 	.short	(.L_33 - .L_32)


	//   ....[0]....
.L_32:
        /*0084*/ 	.word	0x00001650


	//----- nvinfo : EIATTR_MBARRIER_INSTR_OFFSETS
	.align		4
.L_33:
        /*0088*/ 	.byte	0x04, 0x39
        /*008a*/ 	.short	(.L_35 - .L_34)


	//   ....[0]....
.L_34:
        /*008c*/ 	.word	0x00000230
        /*0090*/ 	.word	0x000000ff
        /*0094*/ 	.word	0x00000000
        /*0098*/ 	.short	0x0100
        /*009a*/ 	.byte	0x08
	.zero		1


	//   ....[1]....
        /*009c*/ 	.word	0x00000240
        /*00a0*/ 	.word	0x000000ff
        /*00a4*/ 	.word	0x00000018
        /*00a8*/ 	.short	0x0100
        /*00aa*/ 	.byte	0x08
	.zero		1


	//   ....[2]....
        /*00ac*/ 	.word	0x00000250
        /*00b0*/ 	.word	0x000000ff
        /*00b4*/ 	.word	0x00000008
        /*00b8*/ 	.short	0x0100
        /*00ba*/ 	.byte	0x08
	.zero		1


	//   ....[3]....
        /*00bc*/ 	.word	0x00000260
        /*00c0*/ 	.word	0x000000ff
        /*00c4*/ 	.word	0x00000020
        /*00c8*/ 	.short	0x0100
        /*00ca*/ 	.byte	0x08
	.zero		1


	//   ....[4]....
        /*00cc*/ 	.word	0x00000270
        /*00d0*/ 	.word	0x000000ff
        /*00d4*/ 	.word	0x00000010
        /*00d8*/ 	.short	0x0100
        /*00da*/ 	.byte	0x08
	.zero		1


	//   ....[5]....
        /*00dc*/ 	.word	0x00000280
        /*00e0*/ 	.word	0x000000ff
        /*00e4*/ 	.word	0x00000028
        /*00e8*/ 	.short	0x0100
        /*00ea*/ 	.byte	0x08
	.zero		1


	//   ....[6]....
        /*00ec*/ 	.word	0x000006c0
        /*00f0*/ 	.word	0x000000ff
        /*00f4*/ 	.word	0x00000040
        /*00f8*/ 	.short	0x0100
        /*00fa*/ 	.byte	0x06
	.zero		1


	//   ....[7]....
        /*00fc*/ 	.word	0x00000760
        /*0100*/ 	.word	0x000000ff
        /*0104*/ 	.word	0x00000048
        /*0108*/ 	.short	0x0100
        /*010a*/ 	.byte	0x06
	.zero		1


	//   ....[8]....
        /*010c*/ 	.word	0x00001710
        /*0110*/ 	.word	0x00000003
        /*0114*/ 	.word	0x00000000
        /*0118*/ 	.short	0x010a
        /*011a*/ 	.byte	0x3f
	.zero		1


	//   ....[9]....
        /*011c*/ 	.word	0x00001770
        /*0120*/ 	.word	0x00000003
        /*0124*/ 	.word	0x00000000
        /*0128*/ 	.short	0x010a
        /*012a*/ 	.byte	0x3f
	.zero		1


	//   ....[10]....
        /*012c*/ 	.word	0x00002020
        /*0130*/ 	.word	0x00000005
        /*0134*/ 	.word	0x00000000
        /*0138*/ 	.short	0x010a
        /*013a*/ 	.byte	0x3f
	.zero		1


	//   ....[11]....
        /*013c*/ 	.word	0x00002060
        /*0140*/ 	.word	0x00000005
        /*0144*/ 	.word	0x00000000
        /*0148*/ 	.short	0x010a
        /*014a*/ 	.byte	0x3f
	.zero		1


	//   ....[12]....
        /*014c*/ 	.word	0x00002800
        /*0150*/ 	.word	0x00000004
        /*0154*/ 	.word	0x00000000
        /*0158*/ 	.short	0x0101
        /*015a*/ 	.byte	0x3f
	.zero		1


	//   ....[13]....
        /*015c*/ 	.word	0x000029f0
        /*0160*/ 	.word	0x00000000
        /*0164*/ 	.word	0x00000000
        /*0168*/ 	.short	0x0101
        /*016a*/ 	.byte	0x3f
	.zero		1


	//   ....[14]....
        /*016c*/ 	.word	0x00007bb0
        /*0170*/ 	.word	0x00000015
        /*0174*/ 	.word	0x00000018
        /*0178*/ 	.short	0x010a
        /*017a*/ 	.byte	0x3f
	.zero		1


	//   ....[15]....
        /*017c*/ 	.word	0x00008190
        /*0180*/ 	.word	0x00000006
        /*0184*/ 	.word	0x00000048
        /*0188*/ 	.short	0x0101
        /*018a*/ 	.byte	0x3f
	.zero		1


	//   ....[16]....
        /*018c*/ 	.word	0x000088c0
        /*0190*/ 	.word	0x00000007
        /*0194*/ 	.word	0x00000000
        /*0198*/ 	.short	0x010a
        /*019a*/ 	.byte	0x3f
	.zero		1


	//   ....[17]....
        /*019c*/ 	.word	0x00008940
        /*01a0*/ 	.word	0x00000006
        /*01a4*/ 	.word	0x00000000
        /*01a8*/ 	.short	0x010a
        /*01aa*/ 	.byte	0x3f
	.zero		1


	//   ....[18]....
        /*01ac*/ 	.word	0x000089d0
        /*01b0*/ 	.word	0x00000003
        /*01b4*/ 	.word	0x00000000
        /*01b8*/ 	.short	0x010a
        /*01ba*/ 	.byte	0x3f
	.zero		1


	//   ....[19]....
        /*01bc*/ 	.word	0x00008a30
        /*01c0*/ 	.word	0x00000003
        /*01c4*/ 	.word	0x00000000
        /*01c8*/ 	.short	0x010a
        /*01ca*/ 	.byte	0x3f
	.zero		1


	//   ....[20]....
        /*01cc*/ 	.word	0x00008a80
        /*01d0*/ 	.word	0x00000005
        /*01d4*/ 	.word	0x00000000
        /*01d8*/ 	.short	0x010a
        /*01da*/ 	.byte	0x3f
	.zero		1


	//   ....[21]....
        /*01dc*/ 	.word	0x00008b50
        /*01e0*/ 	.word	0x00000015
        /*01e4*/ 	.word	0x00000018
        /*01e8*/ 	.short	0x010a
        /*01ea*/ 	.byte	0x3f
	.zero		1


	//   ....[22]....
        /*01ec*/ 	.word	0x00008c20
        /*01f0*/ 	.word	0x00000007
        /*01f4*/ 	.word	0x00000000
        /*01f8*/ 	.short	0x010a
        /*01fa*/ 	.byte	0x3f
	.zero		1


	//   ....[23]....
        /*01fc*/ 	.word	0x00008c70
        /*0200*/ 	.word	0x00000006
        /*0204*/ 	.word	0x00000000
        /*0208*/ 	.short	0x010a
        /*020a*/ 	.byte	0x3f
	.zero		1


	//----- nvinfo : EIATTR_NUM_MBARRIERS
	.align		4
.L_35:
        /*020c*/ 	.byte	0x03, 0x38
        /*020e*/ 	.short	0x0008


	//----- nvinfo : EIATTR_EXIT_INSTR_OFFSETS
	.align		4
        /*0210*/ 	.byte	0x04, 0x1c
        /*0212*/ 	.short	(.L_37 - .L_36)


	//   ....[0]....
.L_36:
        /*0214*/ 	.word	0x000009b0


	//   ....[1]....
        /*0218*/ 	.word	0x000011c0


	//   ....[2]....
        /*021c*/ 	.word	0x00007270


	//   ....[3]....
        /*0220*/ 	.word	0x000077d0


	//   ....[4]....
        /*0224*/ 	.word	0x00008a20


	//----- nvinfo : EIATTR_MAX_THREADS
	.align		4
.L_37:
        /*0228*/ 	.byte	0x04, 0x05
        /*022a*/ 	.short	(.L_39 - .L_38)
.L_38:
        /*022c*/ 	.word	0x00000180
        /*0230*/ 	.word	0x00000001
        /*0234*/ 	.word	0x00000001


	//----- nvinfo : EIATTR_CRS_STACK_SIZE
	.align		4
.L_39:
        /*0238*/ 	.byte	0x04, 0x1e
        /*023a*/ 	.short	(.L_41 - .L_40)
.L_40:
        /*023c*/ 	.word	0x00000000


	//----- nvinfo : EIATTR_CBANK_PARAM_SIZE
	.align		4
.L_41:
        /*0240*/ 	.byte	0x03, 0x19
        /*0242*/ 	.short	0x0470


	//----- nvinfo : EIATTR_PARAM_CBANK
	.align		4
        /*0244*/ 	.byte	0x04, 0x0a
        /*0246*/ 	.short	(.L_43 - .L_42)
	.align		4
.L_42:
        /*0248*/ 	.word	index@(.nv.constant0._ZN7cutlass13device_kernelINS_4gemm6kernel13GemmUniversalIN4cute5tupleIJiiiiEEENS1_10collective13CollectiveMmaINS1_34MainloopSm90TmaGmmaWarpSpecializedILi3ENS5_IJNS4_1CILi2EEESB_NSA_ILi1EEEEEENS1_35KernelTmaWarpSpecializedCooperativeEEENS5_IJNSA_ILi128EEESG_SG_EEENS_10tfloat32_tENS5_IJlSC_lEEESI_SJ_NS4_8TiledMMAINS4_8MMA_AtomIJNS4_4SM904GMMA30MMA_64x128x8_F32TF32TF32_SS_TNILNSN_7ScaleInE1ELSP_1EEEEEENS4_6LayoutINS5_IJSB_SC_SC_EEENS5_IJSC_NSA_ILi0EEESU_EEEEENS5_IJNS4_10UnderscoreESX_SX_EEEEENS4_23SM90_TMA_LOAD_MULTICASTENS4_14ComposedLayoutINS4_7SwizzleILi3ELi4ELi3EEENS4_18smem_ptr_flag_bitsILi32EEENSS_INS5_IJNSA_ILi8EEENSA_ILi32EEEEEENS5_IJS17_SC_EEEEEEEvNS4_8identityES10_S1B_vS1C_EENS_8epilogue10collective6detail29Sm90TmaWarpSpecializedAdapterINS1F_15DefaultEpilogueISI_SJ_SJ_NS1E_6thread17LinearCombinationISI_Li1EffLNS1J_9ScaleType4KindE0ELNS_15FloatRoundStyleE2ESI_EENS1_15EpilogueDefaultEEEEEvvEEEEvNT_6ParamsE)
        /*024c*/ 	.short	0x0210
        /*024e*/ 	.short	0x0470


	//----- nvinfo : EIATTR_SW_WAR
	.align		4
.L_43:
        /*0250*/ 	.byte	0x04, 0x36
        /*0252*/ 	.short	(.L_45 - .L_44)
.L_44:
        /*0254*/ 	.word	0x00000008
.L_45:


//--------------------- .nv.callgraph             --------------------------
	.section	.nv.callgraph,"",@"SHT_CUDA_CALLGRAPH"
	.align	4
	.sectionentsize	8
	.align		4
        /*0000*/ 	.word	0x00000000
	.align		4
        /*0004*/ 	.word	0xffffffff
	.align		4
        /*0008*/ 	.word	index@(_ZN7cutlass13device_kernelINS_4gemm6kernel13GemmUniversalIN4cute5tupleIJiiiiEEENS1_10collective13CollectiveMmaINS1_34MainloopSm90TmaGmmaWarpSpecializedILi3ENS5_IJNS4_1CILi2EEESB_NSA_ILi1EEEEEENS1_35KernelTmaWarpSpecializedCooperativeEEENS5_IJNSA_ILi128EEESG_SG_EEENS_10tfloat32_tENS5_IJlSC_lEEESI_SJ_NS4_8TiledMMAINS4_8MMA_AtomIJNS4_4SM904GMMA30MMA_64x128x8_F32TF32TF32_SS_TNILNSN_7ScaleInE1ELSP_1EEEEEENS4_6LayoutINS5_IJSB_SC_SC_EEENS5_IJSC_NSA_ILi0EEESU_EEEEENS5_IJNS4_10UnderscoreESX_SX_EEEEENS4_23SM90_TMA_LOAD_MULTICASTENS4_14ComposedLayoutINS4_7SwizzleILi3ELi4ELi3EEENS4_18smem_ptr_flag_bitsILi32EEENSS_INS5_IJNSA_ILi8EEENSA_ILi32EEEEEENS5_IJS17_SC_EEEEEEEvNS4_8identityES10_S1B_vS1C_EENS_8epilogue10collective6detail29Sm90TmaWarpSpecializedAdapterINS1F_15DefaultEpilogueISI_SJ_SJ_NS1E_6thread17LinearCombinationISI_Li1EffLNS1J_9ScaleType4KindE0ELNS_15FloatRoundStyleE2ESI_EENS1_15EpilogueDefaultEEEEEvvEEEEvNT_6ParamsE)
	.align		4
        /*000c*/ 	.word	index@(__assertfail)
	.align		4
        /*0010*/ 	.word	0x00000000
	.align		4
        /*0014*/ 	.word	0xfffffffe
	.align		4
        /*0018*/ 	.word	0x00000000
	.align		4
        /*001c*/ 	.word	0xfffffffd
	.align		4
        /*0020*/ 	.word	0x00000000
	.align		4
        /*0024*/ 	.word	0xfffffffc


//--------------------- .nv.constant4             --------------------------
	.section	.nv.constant4,"a",@progbits
	.align	8
	.align		8
.nv.constant4:
        /*0000*/ 	.dword	__assertfail
	.align		8
        /*0008*/ 	.dword	__unnamed_1
	.align		8
        /*0010*/ 	.dword	_ZN39_INTERNAL_f231f6c5_4_k_cu_16a2a8dc_63764cuda3std3__45__cpo5beginE
	.align		8
        /*0018*/ 	.dword	_ZN39_INTERNAL_f231f6c5_4_k_cu_16a2a8dc_63764cuda3std3__45__cpo3endE
	.align		8
        /*0020*/ 	.dword	_ZN39_INTERNAL_f231f6c5_4_k_cu_16a2a8dc_63764cuda3std3__45__cpo6cbeginE
	.align		8
        /*0028*/ 	.dword	_ZN39_INTERNAL_f231f6c5_4_k_cu_16a2a8dc_63764cuda3std3__45__cpo4cendE
	.align		8
        /*0030*/ 	.dword	_ZN39_INTERNAL_f231f6c5_4_k_cu_16a2a8dc_63764cuda3std3__441_GLOBAL__N__f231f6c5_4_k_cu_16a2a8dc_63766ignoreE
	.align		8
        /*0038*/ 	.dword	_ZN39_INTERNAL_f231f6c5_4_k_cu_16a2a8dc_63764cuda3std3__419piecewise_constructE
	.align		8
        /*0040*/ 	.dword	_ZN39_INTERNAL_f231f6c5_4_k_cu_16a2a8dc_63764cuda3std3__48in_placeE
	.align		8
        /*0048*/ 	.dword	_ZN39_INTERNAL_f231f6c5_4_k_cu_16a2a8dc_63764cuda3std6ranges3__45__cpo4swapE
	.align		8
        /*0050*/ 	.dword	_ZN39_INTERNAL_f231f6c5_4_k_cu_16a2a8dc_63764cuda3std6ranges3__45__cpo9iter_moveE
	.align		8
        /*0058*/ 	.dword	_ZN39_INTERNAL_f231f6c5_4_k_cu_16a2a8dc_63764cute7productE
	.align		8
        /*0060*/ 	.dword	_ZN39_INTERNAL_f231f6c5_4_k_cu_16a2a8dc_63764cute1_E
	.align		8
        /*0068*/ 	.dword	$str$22
	.align		8
        /*0070*/ 	.dword	$str$23


//--------------------- .text._ZN7cutlass13device_kernelINS_4gemm6kernel13GemmUniversalIN4cute5tupleIJiiiiEEENS1_10collective13CollectiveMmaINS1_34MainloopSm90TmaGmmaWarpSpecializedILi3ENS5_IJNS4_1CILi2EEESB_NSA_ILi1EEEEEENS1_35KernelTmaWarpSpecializedCooperativeEEENS5_IJNSA_ILi128EEESG_SG_EEENS_10tfloat32_tENS5_IJlSC_lEEESI_SJ_NS4_8TiledMMAINS4_8MMA_AtomIJNS4_4SM904GMMA30MMA_64x128x8_F32TF32TF32_SS_TNILNSN_7ScaleInE1ELSP_1EEEEEENS4_6LayoutINS5_IJSB_SC_SC_EEENS5_IJSC_NSA_ILi0EEESU_EEEEENS5_IJNS4_10UnderscoreESX_SX_EEEEENS4_23SM90_TMA_LOAD_MULTICASTENS4_14ComposedLayoutINS4_7SwizzleILi3ELi4ELi3EEENS4_18smem_ptr_flag_bitsILi32EEENSS_INS5_IJNSA_ILi8EEENSA_ILi32EEEEEENS5_IJS17_SC_EEEEEEEvNS4_8identityES10_S1B_vS1C_EENS_8epilogue10collective6detail29Sm90TmaWarpSpecializedAdapterINS1F_15DefaultEpilogueISI_SJ_SJ_NS1E_6thread17LinearCombinationISI_Li1EffLNS1J_9ScaleType4KindE0ELNS_15FloatRoundStyleE2ESI_EENS1_15EpilogueDefaultEEEEEvvEEEEvNT_6ParamsE --------------------------
	.section	.text._ZN7cutlass13device_kernelINS_4gemm6kernel13GemmUniversalIN4cute5tupleIJiiiiEEENS1_10collective13CollectiveMmaINS1_34MainloopSm90TmaGmmaWarpSpecializedILi3ENS5_IJNS4_1CILi2EEESB_NSA_ILi1EEEEEENS1_35KernelTmaWarpSpecializedCooperativeEEENS5_IJNSA_ILi128EEESG_SG_EEENS_10tfloat32_tENS5_IJlSC_lEEESI_SJ_NS4_8TiledMMAINS4_8MMA_AtomIJNS4_4SM904GMMA30MMA_64x128x8_F32TF32TF32_SS_TNILNSN_7ScaleInE1ELSP_1EEEEEENS4_6LayoutINS5_IJSB_SC_SC_EEENS5_IJSC_NSA_ILi0EEESU_EEEEENS5_IJNS4_10UnderscoreESX_SX_EEEEENS4_23SM90_TMA_LOAD_MULTICASTENS4_14ComposedLayoutINS4_7SwizzleILi3ELi4ELi3EEENS4_18smem_ptr_flag_bitsILi32EEENSS_INS5_IJNSA_ILi8EEENSA_ILi32EEEEEENS5_IJS17_SC_EEEEEEEvNS4_8identityES10_S1B_vS1C_EENS_8epilogue10collective6detail29Sm90TmaWarpSpecializedAdapterINS1F_15DefaultEpilogueISI_SJ_SJ_NS1E_6thread17LinearCombinationISI_Li1EffLNS1J_9ScaleType4KindE0ELNS_15FloatRoundStyleE2ESI_EENS1_15EpilogueDefaultEEEEEvvEEEEvNT_6ParamsE,"ax",@progbits
	.align	128
.text._ZN7cutlass13device_kernelINS_4gemm6kernel13GemmUniversalIN4cute5tupleIJiiiiEEENS1_10collective13CollectiveMmaINS1_34MainloopSm90TmaGmmaWarpSpecializedILi3ENS5_IJNS4_1CILi2EEESB_NSA_ILi1EEEEEENS1_35KernelTmaWarpSpecializedCooperativeEEENS5_IJNSA_ILi128EEESG_SG_EEENS_10tfloat32_tENS5_IJlSC_lEEESI_SJ_NS4_8TiledMMAINS4_8MMA_AtomIJNS4_4SM904GMMA30MMA_64x128x8_F32TF32TF32_SS_TNILNSN_7ScaleInE1ELSP_1EEEEEENS4_6LayoutINS5_IJSB_SC_SC_EEENS5_IJSC_NSA_ILi0EEESU_EEEEENS5_IJNS4_10UnderscoreESX_SX_EEEEENS4_23SM90_TMA_LOAD_MULTICASTENS4_14ComposedLayoutINS4_7SwizzleILi3ELi4ELi3EEENS4_18smem_ptr_flag_bitsILi32EEENSS_INS5_IJNSA_ILi8EEENSA_ILi32EEEEEENS5_IJS17_SC_EEEEEEEvNS4_8identityES10_S1B_vS1C_EENS_8epilogue10collective6detail29Sm90TmaWarpSpecializedAdapterINS1F_15DefaultEpilogueISI_SJ_SJ_NS1E_6thread17LinearCombinationISI_Li1EffLNS1J_9ScaleType4KindE0ELNS_15FloatRoundStyleE2ESI_EENS1_15EpilogueDefaultEEEEEvvEEEEvNT_6ParamsE:
        .type           _ZN7cutlass13device_kernelINS_4gemm6kernel13GemmUniversalIN4cute5tupleIJiiiiEEENS1_10collective13CollectiveMmaINS1_34MainloopSm90TmaGmmaWarpSpecializedILi3ENS5_IJNS4_1CILi2EEESB_NSA_ILi1EEEEEENS1_35KernelTmaWarpSpecializedCooperativeEEENS5_IJNSA_ILi128EEESG_SG_EEENS_10tfloat32_tENS5_IJlSC_lEEESI_SJ_NS4_8TiledMMAINS4_8MMA_AtomIJNS4_4SM904GMMA30MMA_64x128x8_F32TF32TF32_SS_TNILNSN_7ScaleInE1ELSP_1EEEEEENS4_6LayoutINS5_IJSB_SC_SC_EEENS5_IJSC_NSA_ILi0EEESU_EEEEENS5_IJNS4_10UnderscoreESX_SX_EEEEENS4_23SM90_TMA_LOAD_MULTICASTENS4_14ComposedLayoutINS4_7SwizzleILi3ELi4ELi3EEENS4_18smem_ptr_flag_bitsILi32EEENSS_INS5_IJNSA_ILi8EEENSA_ILi32EEEEEENS5_IJS17_SC_EEEEEEEvNS4_8identityES10_S1B_vS1C_EENS_8epilogue10collective6detail29Sm90TmaWarpSpecializedAdapterINS1F_15DefaultEpilogueISI_SJ_SJ_NS1E_6thread17LinearCombinationISI_Li1EffLNS1J_9ScaleType4KindE0ELNS_15FloatRoundStyleE2ESI_EENS1_15EpilogueDefaultEEEEEvvEEEEvNT_6ParamsE,@function
        .size           _ZN7cutlass13device_kernelINS_4gemm6kernel13GemmUniversalIN4cute5tupleIJiiiiEEENS1_10collective13CollectiveMmaINS1_34MainloopSm90TmaGmmaWarpSpecializedILi3ENS5_IJNS4_1CILi2EEESB_NSA_ILi1EEEEEENS1_35KernelTmaWarpSpecializedCooperativeEEENS5_IJNSA_ILi128EEESG_SG_EEENS_10tfloat32_tENS5_IJlSC_lEEESI_SJ_NS4_8TiledMMAINS4_8MMA_AtomIJNS4_4SM904GMMA30MMA_64x128x8_F32TF32TF32_SS_TNILNSN_7ScaleInE1ELSP_1EEEEEENS4_6LayoutINS5_IJSB_SC_SC_EEENS5_IJSC_NSA_ILi0EEESU_EEEEENS5_IJNS4_10UnderscoreESX_SX_EEEEENS4_23SM90_TMA_LOAD_MULTICASTENS4_14ComposedLayoutINS4_7SwizzleILi3ELi4ELi3EEENS4_18smem_ptr_flag_bitsILi32EEENSS_INS5_IJNSA_ILi8EEENSA_ILi32EEEEEENS5_IJS17_SC_EEEEEEEvNS4_8identityES10_S1B_vS1C_EENS_8epilogue10collective6detail29Sm90TmaWarpSpecializedAdapterINS1F_15DefaultEpilogueISI_SJ_SJ_NS1E_6thread17LinearCombinationISI_Li1EffLNS1J_9ScaleType4KindE0ELNS_15FloatRoundStyleE2ESI_EENS1_15EpilogueDefaultEEEEEvvEEEEvNT_6ParamsE,(.L_x_195 - _ZN7cutlass13device_kernelINS_4gemm6kernel13GemmUniversalIN4cute5tupleIJiiiiEEENS1_10collective13CollectiveMmaINS1_34MainloopSm90TmaGmmaWarpSpecializedILi3ENS5_IJNS4_1CILi2EEESB_NSA_ILi1EEEEEENS1_35KernelTmaWarpSpecializedCooperativeEEENS5_IJNSA_ILi128EEESG_SG_EEENS_10tfloat32_tENS5_IJlSC_lEEESI_SJ_NS4_8TiledMMAINS4_8MMA_AtomIJNS4_4SM904GMMA30MMA_64x128x8_F32TF32TF32_SS_TNILNSN_7ScaleInE1ELSP_1EEEEEENS4_6LayoutINS5_IJSB_SC_SC_EEENS5_IJSC_NSA_ILi0EEESU_EEEEENS5_IJNS4_10UnderscoreESX_SX_EEEEENS4_23SM90_TMA_LOAD_MULTICASTENS4_14ComposedLayoutINS4_7SwizzleILi3ELi4ELi3EEENS4_18smem_ptr_flag_bitsILi32EEENSS_INS5_IJNSA_ILi8EEENSA_ILi32EEEEEENS5_IJS17_SC_EEEEEEEvNS4_8identityES10_S1B_vS1C_EENS_8epilogue10collective6detail29Sm90TmaWarpSpecializedAdapterINS1F_15DefaultEpilogueISI_SJ_SJ_NS1E_6thread17LinearCombinationISI_Li1EffLNS1J_9ScaleType4KindE0ELNS_15FloatRoundStyleE2ESI_EENS1_15EpilogueDefaultEEEEEvvEEEEvNT_6ParamsE)
        .other          _ZN7cutlass13device_kernelINS_4gemm6kernel13GemmUniversalIN4cute5tupleIJiiiiEEENS1_10collective13CollectiveMmaINS1_34MainloopSm90TmaGmmaWarpSpecializedILi3ENS5_IJNS4_1CILi2EEESB_NSA_ILi1EEEEEENS1_35KernelTmaWarpSpecializedCooperativeEEENS5_IJNSA_ILi128EEESG_SG_EEENS_10tfloat32_tENS5_IJlSC_lEEESI_SJ_NS4_8TiledMMAINS4_8MMA_AtomIJNS4_4SM904GMMA30MMA_64x128x8_F32TF32TF32_SS_TNILNSN_7ScaleInE1ELSP_1EEEEEENS4_6LayoutINS5_IJSB_SC_SC_EEENS5_IJSC_NSA_ILi0EEESU_EEEEENS5_IJNS4_10UnderscoreESX_SX_EEEEENS4_23SM90_TMA_LOAD_MULTICASTENS4_14ComposedLayoutINS4_7SwizzleILi3ELi4ELi3EEENS4_18smem_ptr_flag_bitsILi32EEENSS_INS5_IJNSA_ILi8EEENSA_ILi32EEEEEENS5_IJS17_SC_EEEEEEEvNS4_8identityES10_S1B_vS1C_EENS_8epilogue10collective6detail29Sm90TmaWarpSpecializedAdapterINS1F_15DefaultEpilogueISI_SJ_SJ_NS1E_6thread17LinearCombinationISI_Li1EffLNS1J_9ScaleType4KindE0ELNS_15FloatRoundStyleE2ESI_EENS1_15EpilogueDefaultEEEEEvvEEEEvNT_6ParamsE,@"STO_CUDA_ENTRY STV_DEFAULT"
_ZN7cutlass13device_kernelINS_4gemm6kernel13GemmUniversalIN4cute5tupleIJiiiiEEENS1_10collective13CollectiveMmaINS1_34MainloopSm90TmaGmmaWarpSpecializedILi3ENS5_IJNS4_1CILi2EEESB_NSA_ILi1EEEEEENS1_35KernelTmaWarpSpecializedCooperativeEEENS5_IJNSA_ILi128EEESG_SG_EEENS_10tfloat32_tENS5_IJlSC_lEEESI_SJ_NS4_8TiledMMAINS4_8MMA_AtomIJNS4_4SM904GMMA30MMA_64x128x8_F32TF32TF32_SS_TNILNSN_7ScaleInE1ELSP_1EEEEEENS4_6LayoutINS5_IJSB_SC_SC_EEENS5_IJSC_NSA_ILi0EEESU_EEEEENS5_IJNS4_10UnderscoreESX_SX_EEEEENS4_23SM90_TMA_LOAD_MULTICASTENS4_14ComposedLayoutINS4_7SwizzleILi3ELi4ELi3EEENS4_18smem_ptr_flag_bitsILi32EEENSS_INS5_IJNSA_ILi8EEENSA_ILi32EEEEEENS5_IJS17_SC_EEEEEEEvNS4_8identityES10_S1B_vS1C_EENS_8epilogue10collective6detail29Sm90TmaWarpSpecializedAdapterINS1F_15DefaultEpilogueISI_SJ_SJ_NS1E_6thread17LinearCombinationISI_Li1EffLNS1J_9ScaleType4KindE0ELNS_15FloatRoundStyleE2ESI_EENS1_15EpilogueDefaultEEEEEvvEEEEvNT_6ParamsE:
[----:B------:R-:W0:Y:S01]  /*0000*/  LDC R1, c[0x0][0x28] ;  /* 0x00000a00ff017b82 */ /* 0x000e220000000800 */
[----:B------:R-:W1:Y:S01]  /*0010*/  S2R R95, SR_TID.X ;  /* 0x00000000005f7919 */ /* 0x000e620000002100 */
[----:B------:R-:W-:Y:S01]  /*0020*/  ELECT P0, URZ, PT ;  /* 0x00000000003f782f */ /* 0x000fe20003800000 */
[----:B------:R-:W-:Y:S01]  /*0030*/  BSSY B0, `(.L_x_0) ;  /* 0x000000f000007945 */ /* 0x000fe20003800000 */
[--C-:B-1----:R-:W-:Y:S02]  /*0040*/  SHF.R.U32.HI R0, RZ, 0x5, R95.reuse ;  /* 0x00000005ff007819 */ /* 0x102fe4000001165f */
[----:B------:R-:W-:-:S03]  /*0050*/  SHF.R.U32.HI R7, RZ, 0x7, R95 ;  /* 0x00000007ff077819 */ /* 0x000fc6000001165f */
[----:B------:R-:W1:Y:S04]  /*0060*/  SHFL.IDX PT, R3, R0, RZ, 0x1f ;  /* 0x00001fff00037589 */ /* 0x000e6800000e0000 */
[----:B------:R2:W3:Y:S01]  /*0070*/  SHFL.IDX PT, R2, R7, RZ, 0x1f ;  /* 0x00001fff07027589 */ /* 0x0004e200000e0000 */
[----:B-1----:R-:W-:-:S13]  /*0080*/  ISETP.NE.OR P0, PT, R3, RZ, !P0 ;  /* 0x000000ff0300720c */ /* 0x002fda0004705670 */
[----:B0-23--:R-:W-:Y:S05]  /*0090*/  @P0 BRA `(.L_x_1) ;  /* 0x0000000000200947 */ /* 0x00dfea0003800000 */
[----:B------:R-:W-:Y:S02]  /*00a0*/  ULDC.64 UR4, c[0x0][0x198] ;  /* 0x0000660000047ab9 */ /* 0x000fe40000000a00 */
[----:B------:R-:W-:Y:S02]  /*00b0*/  UIADD3 UR6, UP0, UR4, 0xf0, URZ ;  /* 0x000000f004067890 */ /* 0x000fe4000ff1e03f */
[----:B------:R-:W-:Y:S02]  /*00c0*/  UIADD3 UR4, UP1, UR4, 0x1f0, URZ ;  /* 0x000001f004047890 */ /* 0x000fe4000ff3e03f */
[----:B------:R-:W-:Y:S02]  /*00d0*/  UIADD3.X UR7, URZ, UR5, URZ, UP0, !UPT ;  /* 0x000000053f077290 */ /* 0x000fe400087fe43f */
[----:B------:R-:W-:-:S07]  /*00e0*/  UIADD3.X UR5, URZ, UR5, URZ, UP1, !UPT ;  /* 0x000000053f057290 */ /* 0x000fce0008ffe43f */
[----:B------:R0:W-:Y:S02]  /*00f0*/  UTMACCTL.PF [UR6] ;  /* 0x00000000060079b9 */ /* 0x0001e40008040000 */
[----:B------:R0:W-:Y:S02]  /*0100*/  UTMACCTL.PF [UR4] ;  /* 0x00000000040079b9 */ /* 0x0001e40008040000 */
[----:B0-----:R-:W-:Y:S01]  /*0110*/  NOP ;  /* 0x0000000000007918 */ /* 0x001fe20000000000 */
.L_x_1:
[----:B------:R-:W-:Y:S05]  /*0120*/  BSYNC B0 ;  /* 0x0000000000007941 */ /* 0x000fea0003800000 */
.L_x_0:
[----:B------:R-:W0:Y:S02]  /*0130*/  SHFL.IDX PT, R5, R0, RZ, 0x1f ;  /* 0x00001fff00057589 */ /* 0x000e2400000e0000 */
[----:B0-----:R-:W-:-:S13]  /*0140*/  ISETP.NE.AND P0, PT, R5, RZ, PT ;  /* 0x000000ff0500720c */ /* 0x001fda0003f05270 */
[----:B------:R-:W-:Y:S05]  /*0150*/  @P0 BRA `(.L_x_2) ;  /* 0x0000000000500947 */ /* 0x000fea0003800000 */
[----:B------:R-:W0:Y:S01]  /*0160*/  S2UR UR8, SR_CgaCtaId ;  /* 0x00000000000879c3 */ /* 0x000e220000008800 */
[----:B------:R-:W-:Y:S01]  /*0170*/  UMOV UR4, 0x400 ;  /* 0x0000040000047882 */ /* 0x000fe20000000000 */
[----:B------:R-:W-:Y:S01]  /*0180*/  UMOV UR5, 0x1 ;  /* 0x0000000100057882 */ /* 0x000fe20000000000 */
[----:B------:R-:W-:Y:S01]  /*0190*/  UMOV UR6, 0x6 ;  /* 0x0000000600067882 */ /* 0x000fe20000000000 */
[----:B------:R-:W-:Y:S01]  /*01a0*/  ELECT P0, URZ, PT ;  /* 0x00000000003f782f */ /* 0x000fe20003800000 */
[----:B------:R-:W-:-:S04]  /*01b0*/  UIADD3 UR6, -UR6, 0x100000, URZ ;  /* 0x0010000006067890 */ /* 0x000fc8000fffe13f */
[----:B------:R-:W-:Y:S02]  /*01c0*/  USHF.L.U32 UR7, UR6, 0xb, URZ ;  /* 0x0000000b06077899 */ /* 0x000fe4000800063f */
[----:B------:R-:W-:Y:S02]  /*01d0*/  USHF.L.U32 UR6, UR6, 0x1, URZ ;  /* 0x0000000106067899 */ /* 0x000fe4000800063f */
[----:B0-----:R-:W-:Y:S02]  /*01e0*/  ULEA UR8, UR8, UR4, 0x18 ;  /* 0x0000000408087291 */ /* 0x001fe4000f8ec03f */
[----:B------:R-:W-:-:S04]  /*01f0*/  UIADD3 UR4, -UR5, 0x100000, URZ ;  /* 0x0010000005047890 */ /* 0x000fc8000fffe13f */
[----:B------:R-:W-:Y:S02]  /*0200*/  USHF.L.U32 UR5, UR4, 0xb, URZ ;  /* 0x0000000b04057899 */ /* 0x000fe4000800063f */
[----:B------:R-:W-:Y:S01]  /*0210*/  USHF.L.U32 UR4, UR4, 0x1, URZ ;  /* 0x0000000104047899 */ /* 0x000fe2000800063f */
[----:B------:R-:W0:Y:S11]  /*0220*/  FENCE.VIEW.ASYNC.S ;  /* 0x00000000000073c6 */ /* 0x000e360000000000 */
[----:B0-----:R0:W1:Y:S01]  /*0230*/  SYNCS.EXCH.64 URZ, [UR8], UR4 ;  /* 0x00000004083f75b2 */ /* 0x0010620008000100 */
[----:B------:R0:W2:Y:S01]  /*0240*/  SYNCS.EXCH.64 URZ, [UR8+0x18], UR6 ;  /* 0x00001806083f75b2 */ /* 0x0000a20008000100 */
[----:B------:R0:W3:Y:S01]  /*0250*/  SYNCS.EXCH.64 URZ, [UR8+0x8], UR4 ;  /* 0x00000804083f75b2 */ /* 0x0000e20008000100 */
[----:B------:R0:W4:Y:S01]  /*0260*/  SYNCS.EXCH.64 URZ, [UR8+0x20], UR6 ;  /* 0x00002006083f75b2 */ /* 0x0001220008000100 */
[----:B------:R0:W0:Y:S01]  /*0270*/  SYNCS.EXCH.64 URZ, [UR8+0x10], UR4 ;  /* 0x00001004083f75b2 */ /* 0x0000220008000100 */
[----:B------:R0:W0:Y:S01]  /*0280*/  SYNCS.EXCH.64 URZ, [UR8+0x28], UR6 ;  /* 0x00002806083f75b2 */ /* 0x0000220008000100 */
[----:B------:R-:W-:Y:S01]  /*0290*/  NOP ;  /* 0x0000000000007918 */ /* 0x000fe20000000000 */
.L_x_2:
[----:B------:R-:W-:Y:S01]  /*02a0*/  SHF.R.S32.HI R4, RZ, 0x1f, R95 ;  /* 0x0000001fff047819 */ /* 0x000fe2000001145f */
[----:B------:R-:W5:Y:S01]  /*02b0*/  SHFL.IDX PT, R0, R0, RZ, 0x1f ;  /* 0x00001fff00007589 */ /* 0x000f6200000e0000 */
[----:B0-----:R-:W0:Y:S01]  /*02c0*/  S2UR UR8, SR_CTAID.X ;  /* 0x00000000000879c3 */ /* 0x001e220000002500 */
[----:B------:R-:W-:Y:S02]  /*02d0*/  ELECT P0, URZ, PT ;  /* 0x00000000003f782f */ /* 0x000fe40003800000 */
[----:B------:R-:W-:Y:S01]  /*02e0*/  LEA.HI R4, R4, R95, RZ, 0x7 ;  /* 0x0000005f04047211 */ /* 0x000fe200078f38ff */
[----:B------:R-:W-:Y:S01]  /*02f0*/  ULDC UR4, c[0x0][0x150] ;  /* 0x0000540000047ab9 */ /* 0x000fe20000000800 */
[----:B------:R-:W-:Y:S01]  /*0300*/  SHF.R.S32.HI R6, RZ, 0x1f, R5 ;  /* 0x0000001fff067819 */ /* 0x000fe20000011405 */
[----:B------:R-:W-:Y:S01]  /*0310*/  NOP ;  /* 0x0000000000007918 */ /* 0x000fe20000000000 */
[----:B------:R-:W-:Y:S01]  /*0320*/  LOP3.LUT R4, R4, 0xffffff80, RZ, 0xc0, !PT ;  /* 0xffffff8004047812 */ /* 0x000fe200078ec0ff */
[----:B------:R-:W-:Y:S01]  /*0330*/  NOP ;  /* 0x0000000000007918 */ /* 0x000fe20000000000 */
[----:B------:R-:W-:Y:S01]  /*0340*/  LEA.HI R6, R6, R5, RZ, 0x2 ;  /* 0x0000000506067211 */ /* 0x000fe200078f10ff */
[----:B------:R-:W1:Y:S01]  /*0350*/  LDC R11, c[0x0][0x144] ;  /* 0x00005100ff0b7b82 */ /* 0x000e620000000800 */
[----:B------:R-:W-:Y:S01]  /*0360*/  IMAD.MOV.U32 R22, RZ, RZ, 0x1 ;  /* 0x00000001ff167424 */ /* 0x000fe200078e00ff */
[----:B------:R-:W-:Y:S01]  /*0370*/  ISETP.NE.AND P3, PT, R2, RZ, PT ;  /* 0x000000ff0200720c */ /* 0x000fe20003f65270 */
[----:B------:R-:W-:Y:S01]  /*0380*/  IMAD.IADD R8, R95, 0x1, -R4 ;  /* 0x000000015f087824 */ /* 0x000fe200078e0a04 */
[----:B------:R-:W-:Y:S01]  /*0390*/  LOP3.LUT R6, R6, 0x3ffffffc, RZ, 0xc0, !PT ;  /* 0x3ffffffc06067812 */ /* 0x000fe200078ec0ff */
[----:B------:R-:W2:Y:S03]  /*03a0*/  S2R R4, SR_CTAID.Y ;  /* 0x0000000000047919 */ /* 0x000ea60000002600 */
[----:B------:R-:W-:Y:S01]  /*03b0*/  SHF.R.S32.HI R9, RZ, 0x1f, R8 ;  /* 0x0000001fff097819 */ /* 0x000fe20000011408 */
[----:B------:R-:W-:Y:S01]  /*03c0*/  IMAD.IADD R6, R5, 0x1, -R6 ;  /* 0x0000000105067824 */ /* 0x000fe200078e0a06 */
[----:B------:R-:W3:Y:S02]  /*03d0*/  LDC R13, c[0x0][0x140] ;  /* 0x00005000ff0d7b82 */ /* 0x000ee40000000800 */
[----:B------:R-:W-:-:S02]  /*03e0*/  LEA.HI R9, R9, R8, RZ, 0x3 ;  /* 0x0000000809097211 */ /* 0x000fc400078f18ff */
[----:B-----5:R-:W-:Y:S02]  /*03f0*/  ISETP.NE.OR P0, PT, R0, RZ, !P0 ;  /* 0x000000ff0000720c */ /* 0x020fe40004705670 */
[--C-:B------:R-:W-:Y:S02]  /*0400*/  SHF.R.S32.HI R0, RZ, 0x3, R9.reuse ;  /* 0x00000003ff007819 */ /* 0x100fe40000011409 */
[----:B0-----:R-:W-:Y:S02]  /*0410*/  I2FP.F32.U32 R10, UR8 ;  /* 0x00000008000a7c45 */ /* 0x001fe40008201000 */
[----:B------:R-:W-:-:S03]  /*0420*/  SHF.R.S32.HI R9, RZ, 0x1f, R9 ;  /* 0x0000001fff097819 */ /* 0x000fc60000011409 */
[----:B------:R-:W-:Y:S01]  /*0430*/  FMUL R10, R10, UR4 ;  /* 0x000000040a0a7c20 */ /* 0x000fe20008400000 */
[----:B------:R-:W-:Y:S01]  /*0440*/  LEA.HI R9, R9, R0, RZ, 0x2 ;  /* 0x0000000009097211 */ /* 0x000fe200078f10ff */
[----:B------:R-:W-:Y:S02]  /*0450*/  ULDC UR4, c[0x0][0x154] ;  /* 0x0000550000047ab9 */ /* 0x000fe40000000800 */
[----:B------:R-:W-:Y:S01]  /*0460*/  VOTEU.ALL UP0, P0 ;  /* 0x00000000003f7886 */ /* 0x000fe20000000000 */
[----:B------:R-:W-:Y:S01]  /*0470*/  LOP3.LUT R9, R9, 0xfffffffc, RZ, 0xc0, !PT ;  /* 0xfffffffc09097812 */ /* 0x000fe200078ec0ff */
[----:B------:R-:W0:Y:S01]  /*0480*/  F2I.U32.TRUNC.NTZ R10, R10 ;  /* 0x0000000a000a7305 */ /* 0x000e22000020f000 */
[----:B------:R-:W-:Y:S02]  /*0490*/  VOTEU.ALL UP1, P0 ;  /* 0x00000000003f7886 */ /* 0x000fe40000020000 */
[----:B------:R-:W5:Y:S01]  /*04a0*/  @!UP0 S2UR UR7, SR_CgaCtaId ;  /* 0x00000000000789c3 */ /* 0x000f620000008800 */
[----:B------:R-:W-:Y:S01]  /*04b0*/  IMAD.IADD R9, R0, 0x1, -R9 ;  /* 0x0000000100097824 */ /* 0x000fe200078e0a09 */
[----:B------:R-:W-:Y:S01]  /*04c0*/  SHF.R.S32.HI R0, RZ, 0x1f, R3 ;  /* 0x0000001fff007819 */ /* 0x000fe20000011403 */
[----:B------:R-:W-:Y:S01]  /*04d0*/  @!UP0 UMOV UR6, 0x400 ;  /* 0x0000040000068882 */ /* 0x000fe20000000000 */
[----:B---3--:R-:W-:Y:S01]  /*04e0*/  ISETP.EQ.U32.AND P2, PT, R13, 0x1, PT ;  /* 0x000000010d00780c */ /* 0x008fe20003f42070 */
[----:B------:R-:W-:Y:S01]  /*04f0*/  IMAD R19, R6, 0x4, R9 ;  /* 0x0000000406137824 */ /* 0x000fe200078e0209 */
[----:B--2---:R-:W-:-:S02]  /*0500*/  I2FP.F32.U32 R12, R4 ;  /* 0x00000004000c7245 */ /* 0x004fc40000201000 */
[----:B------:R-:W2:Y:S01]  /*0510*/  LDC R9, c[0x0][0x148] ;  /* 0x00005200ff097b82 */ /* 0x000ea20000000800 */
[----:B------:R-:W-:Y:S02]  /*0520*/  LEA.HI R0, R0, R3, RZ, 0x2 ;  /* 0x0000000300007211 */ /* 0x000fe400078f10ff */
[----:B------:R-:W-:Y:S01]  /*0530*/  LEA.HI R6, R19, R19, RZ, 0x1 ;  /* 0x0000001313067211 */ /* 0x000fe200078f08ff */
[----:B0-----:R-:W-:Y:S02]  /*0540*/  IMAD.MOV R14, RZ, RZ, -R10 ;  /* 0x000000ffff0e7224 */ /* 0x001fe400078e0a0a */
[----:B------:R-:W-:Y:S01]  /*0550*/  FMUL R12, R12, UR4 ;  /* 0x000000040c0c7c20 */ /* 0x000fe20008400000 */
[----:B------:R-:W-:Y:S01]  /*0560*/  LOP3.LUT R0, R0, 0xfffffffc, RZ, 0xc0, !PT ;  /* 0xfffffffc00007812 */ /* 0x000fe200078ec0ff */
[----:B------:R-:W-:Y:S01]  /*0570*/  UMOV UR4, 0x20 ;  /* 0x0000002000047882 */ /* 0x000fe20000000000 */
[----:B------:R-:W-:Y:S01]  /*0580*/  LOP3.LUT R10, R6, 0xfffffffe, RZ, 0xc0, !PT ;  /* 0xfffffffe060a7812 */ /* 0x000fe200078ec0ff */
[----:B-1----:R-:W-:Y:S01]  /*0590*/  IMAD R6, R11, R14, UR8 ;  /* 0x000000080b067e24 */ /* 0x002fe2000f8e020e */
[----:B------:R-:W-:-:S04]  /*05a0*/  @!UP0 UIADD3 UR4, -UR4, 0x100000, URZ ;  /* 0x0010000004048890 */ /* 0x000fc8000fffe13f */
[----:B------:R-:W-:Y:S02]  /*05b0*/  @!UP0 USHF.L.U32 UR5, UR4, 0xb, URZ ;  /* 0x0000000b04058899 */ /* 0x000fe4000800063f */
[----:B------:R-:W-:Y:S01]  /*05c0*/  @!UP0 USHF.L.U32 UR4, UR4, 0x1, URZ ;  /* 0x0000000104048899 */ /* 0x000fe2000800063f */
[----:B------:R-:W0:Y:S01]  /*05d0*/  F2I.U32.TRUNC.NTZ R12, R12 ;  /* 0x0000000c000c7305 */ /* 0x000e22000020f000 */
[----:B------:R-:W-:Y:S02]  /*05e0*/  IMAD.IADD R3, R3, 0x1, -R0 ;  /* 0x0000000103037824 */ /* 0x000fe400078e0a00 */
[C---:B------:R-:W-:Y:S02]  /*05f0*/  IMAD.IADD R11, R19.reuse, 0x1, -R10 ;  /* 0x00000001130b7824 */ /* 0x040fe400078e0a0a */
[----:B------:R-:W-:Y:S01]  /*0600*/  IMAD.SHL.U32 R10, R19, 0x4, RZ ;  /* 0x00000004130a7824 */ /* 0x000fe200078e00ff */
[----:B-----5:R-:W-:Y:S01]  /*0610*/  @!UP0 ULEA UR6, UR7, UR6, 0x18 ;  /* 0x0000000607068291 */ /* 0x020fe2000f8ec03f */
[----:B------:R-:W-:Y:S01]  /*0620*/  ISETP.NE.AND P1, PT, R3, 0x3, PT ;  /* 0x000000030300780c */ /* 0x000fe20003f25270 */
[----:B------:R-:W-:Y:S01]  /*0630*/  VOTEU.ALL UP0, P0 ;  /* 0x00000000003f7886 */ /* 0x000fe20000000000 */
[----:B------:R-:W-:-:S02]  /*0640*/  ISETP.NE.AND P4, PT, R11, R6, PT ;  /* 0x000000060b00720c */ /* 0x000fc40003f85270 */
[----:B------:R-:W-:Y:S02]  /*0650*/  LOP3.LUT R19, R19, 0xc, R10, 0x78, !PT ;  /* 0x0000000c13137812 */ /* 0x000fe400078e780a */
[----:B------:R-:W-:Y:S01]  /*0660*/  LOP3.LUT P0, RZ, R8, 0x7, RZ, 0xc0, !PT ;  /* 0x0000000708ff7812 */ /* 0x000fe2000780c0ff */
[C---:B------:R-:W-:Y:S01]  /*0670*/  VIADD R8, R2.reuse, 0xffffffff ;  /* 0xffffffff02087836 */ /* 0x040fe20000000000 */
[----:B------:R-:W-:Y:S01]  /*0680*/  ISETP.EQ.OR P1, PT, R3, RZ, !P1 ;  /* 0x000000ff0300720c */ /* 0x000fe20004f22670 */
[----:B0-----:R-:W-:Y:S01]  /*0690*/  IMAD.MOV R23, RZ, RZ, -R12 ;  /* 0x000000ffff177224 */ /* 0x001fe200078e0a0c */
[----:B------:R-:W-:Y:S01]  /*06a0*/  ISETP.LT.U32.AND P0, PT, R19, 0x4, !P0 ;  /* 0x000000041300780c */ /* 0x000fe20004701070 */
[----:B------:R-:W0:Y:S02]  /*06b0*/  FENCE.VIEW.ASYNC.S ;  /* 0x00000000000073c6 */ /* 0x000e240000000000 */
[----:B0-----:R0:W1:Y:S01]  /*06c0*/  @!UP0 SYNCS.EXCH.64 URZ, [UR6+0x40], UR4 ;  /* 0x00004004063f85b2 */ /* 0x0010620008000100 */
[----:B------:R-:W-:Y:S01]  /*06d0*/  ISETP.EQ.AND P1, PT, R2, RZ, P1 ;  /* 0x000000ff0200720c */ /* 0x000fe20000f22270 */
[----:B--2---:R-:W-:Y:S01]  /*06e0*/  IMAD R11, R9, R23, R4 ;  /* 0x00000017090b7224 */ /* 0x004fe200078e0204 */
[----:B------:R-:W-:-:S02]  /*06f0*/  ISETP.GE.U32.AND P6, PT, R8, 0x2, PT ;  /* 0x000000020800780c */ /* 0x000fc40003fc6070 */
[----:B------:R-:W-:Y:S02]  /*0700*/  @P4 LEA.HI R0, R19, R19, RZ, 0x1 ;  /* 0x0000001313004211 */ /* 0x000fe400078f08ff */
[----:B------:R-:W-:Y:S02]  /*0710*/  SEL R18, RZ, 0x1, !P1 ;  /* 0x00000001ff127807 */ /* 0x000fe40004800000 */
[----:B------:R-:W-:Y:S02]  /*0720*/  @P4 SHF.R.S32.HI R0, RZ, 0x1, R0 ;  /* 0x00000001ff004819 */ /* 0x000fe40000011400 */
[----:B------:R-:W-:Y:S02]  /*0730*/  SEL R18, R18, 0x2, P6 ;  /* 0x0000000212127807 */ /* 0x000fe40003000000 */
[----:B------:R-:W-:Y:S02]  /*0740*/  @P4 ISETP.NE.AND P5, PT, R0, R11, PT ;  /* 0x0000000b0000420c */ /* 0x000fe40003fa5270 */
[----:B------:R-:W-:Y:S01]  /*0750*/  SEL R11, RZ, 0x1, !P0 ;  /* 0x00000001ff0b7807 */ /* 0x000fe20004000000 */
[----:B------:R0:W2:Y:S01]  /*0760*/  @!UP1 SYNCS.EXCH.64 URZ, [UR6+0x48], UR4 ;  /* 0x00004804063f95b2 */ /* 0x0000a20008000100 */
[----:B------:R-:W-:Y:S01]  /*0770*/  @P4 SEL R22, RZ, 0x1, P5 ;  /* 0x00000001ff164807 */ /* 0x000fe20002800000 */
[----:B------:R-:W-:Y:S01]  /*0780*/  NOP ;  /* 0x0000000000007918 */ /* 0x000fe20000000000 */
[----:B------:R-:W-:-:S02]  /*0790*/  LOP3.LUT R0, R95, 0x7f, RZ, 0xc0, !PT ;  /* 0x0000007f5f007812 */ /* 0x000fc400078ec0ff */
[----:B------:R-:W-:Y:S01]  /*07a0*/  LOP3.LUT R22, R22, R11, RZ, 0xc0, !PT ;  /* 0x0000000b16167212 */ /* 0x000fe200078ec0ff */
[----:B01----:R-:W-:Y:S06]  /*07b0*/  @!P2 BRA `(.L_x_3) ;  /* 0x000000000008a947 */ /* 0x003fec0003800000 */
[----:B--2-4-:R-:W-:Y:S01]  /*07c0*/  UCGABAR_ARV ;  /* 0x00000000000079c7 */ /* 0x014fe20008000000 */
[----:B------:R-:W-:Y:S05]  /*07d0*/  BRA `(.L_x_4) ;  /* 0x0000000000047947 */ /* 0x000fea0003800000 */
.L_x_3:
[----:B--2-4-:R-:W-:Y:S01]  /*07e0*/  NOP ;  /* 0x0000000000007918 */ /* 0x014fe20000000000 */
.L_x_4:
[----:B------:R-:W0:Y:S01]  /*07f0*/  LDC R2, c[0x0][0x65c] ;  /* 0x00019700ff027b82 */ /* 0x000e220000000800 */
[----:B------:R-:W-:Y:S02]  /*0800*/  IMAD.U32 R10, RZ, RZ, UR8 ;  /* 0x00000008ff0a7e24 */ /* 0x000fe4000f8e00ff */
[----:B------:R-:W-:Y:S01]  /*0810*/  IMAD.MOV.U32 R11, RZ, RZ, RZ ;  /* 0x000000ffff0b7224 */ /* 0x000fe200078e00ff */
[----:B0-----:R-:W-:-:S04]  /*0820*/  ISETP.NE.AND P1, PT, R2, 0x1, PT ;  /* 0x000000010200780c */ /* 0x001fc80003f25270 */
[----:B------:R-:W-:-:S09]  /*0830*/  P2R R5, PR, RZ, 0x2 ;  /* 0x00000002ff057803 */ /* 0x000fd20000000000 */
[----:B------:R-:W0:Y:S01]  /*0840*/  @P1 LDC R17, c[0x0][0x10] ;  /* 0x00000400ff111b82 */ /* 0x000e220000000800 */
[----:B------:R-:W-:Y:S02]  /*0850*/  @P1 IMAD.MOV.U32 R5, RZ, RZ, RZ ;  /* 0x000000ffff051224 */ /* 0x000fe400078e00ff */
[----:B------:R-:W-:-:S05]  /*0860*/  @P1 IMAD.MOV.U32 R15, RZ, RZ, RZ ;  /* 0x000000ffff0f1224 */ /* 0x000fca00078e00ff */
[----:B------:R-:W1:Y:S01]  /*0870*/  @!P1 LDC R13, c[0x0][0xc] ;  /* 0x00000300ff0d9b82 */ /* 0x000e620000000800 */
[----:B------:R-:W-:Y:S01]  /*0880*/  ULDC UR4, c[0x0][0xc] ;  /* 0x0000030000047ab9 */ /* 0x000fe20000000800 */
[----:B------:R-:W-:Y:S01]  /*0890*/  ULDC UR5, c[0x0][0x10] ;  /* 0x0000040000057ab9 */ /* 0x000fe20000000800 */
[----:B------:R-:W-:Y:S01]  /*08a0*/  ULDC UR6, c[0x0][0x14] ;  /* 0x0000050000067ab9 */ /* 0x000fe20000000800 */
[----:B------:R-:W-:-:S04]  /*08b0*/  UIMAD.WIDE.U32 UR4, UR4, UR5, URZ ;  /* 0x00000005040472a5 */ /* 0x000fc8000f8e003f */
[----:B------:R-:W-:Y:S02]  /*08c0*/  UIMAD.WIDE.U32 UR38, UR4, UR6, URZ ;  /* 0x00000006042672a5 */ /* 0x000fe4000f8e003f */
[----:B------:R-:W-:-:S04]  /*08d0*/  UIMAD UR37, UR5, UR6, URZ ;  /* 0x00000006052572a4 */ /* 0x000fc8000f8e023f */
[----:B------:R-:W-:Y:S01]  /*08e0*/  UIADD3 UR37, UR39, UR37, URZ ;  /* 0x0000002527257290 */ /* 0x000fe2000fffe03f */
[----:B0-----:R-:W-:-:S04]  /*08f0*/  @P1 IMAD.WIDE.U32 R16, R17, UR8, R4 ;  /* 0x0000000811101c25 */ /* 0x001fc8000f8e0004 */
[----:B------:R-:W-:Y:S02]  /*0900*/  @P1 IMAD.IADD R17, R17, 0x1, R15 ;  /* 0x0000000111111824 */ /* 0x000fe400078e020f */
[----:B-1----:R-:W-:-:S04]  /*0910*/  @!P1 IMAD.WIDE.U32 R10, R4, R13, R10 ;  /* 0x0000000d040a9225 */ /* 0x002fc800078e000a */
[----:B------:R-:W-:Y:S02]  /*0920*/  @!P1 IMAD.MOV.U32 R16, RZ, RZ, R10 ;  /* 0x000000ffff109224 */ /* 0x000fe400078e000a */
[----:B------:R-:W-:Y:S01]  /*0930*/  @!P1 IMAD.MOV.U32 R17, RZ, RZ, R11 ;  /* 0x000000ffff119224 */ /* 0x000fe200078e000b */
[----:B------:R-:W-:Y:S06]  /*0940*/  @!P2 BRA `(.L_x_5) ;  /* 0x00000000000ca947 */ /* 0x000fec0003800000 */
[----:B------:R-:W-:Y:S01]  /*0950*/  UCGABAR_WAIT ;  /* 0x0000000000007dc7 */ /* 0x000fe20008000000 */
[----:B------:R-:W-:Y:S01]  /*0960*/  CCTL.IVALL ;  /* 0x00000000ff00798f */ /* 0x000fe20002000000 */
[----:B------:R-:W-:Y:S05]  /*0970*/  BRA `(.L_x_6) ;  /* 0x0000000000047947 */ /* 0x000fea0003800000 */
.L_x_5:
[----:B------:R-:W-:Y:S06]  /*0980*/  BAR.SYNC.DEFER_BLOCKING 0x0 ;  /* 0x0000000000007b1d */ /* 0x000fec0000010000 */
.L_x_6:
[----:B------:R-:W-:Y:S05]  /*0990*/  @!P3 BRA `(.L_x_7) ;  /* 0x000000680038b947 */ /* 0x000fea0003800000 */
[----:B------:R-:W-:-:S13]  /*09a0*/  ISETP.GT.U32.AND P0, PT, R8, 0x1, PT ;  /* 0x000000010800780c */ /* 0x000fda0003f04070 */
[----:B------:R-:W-:Y:S05]  /*09b0*/  @P0 EXIT ;  /* 0x000000000000094d */ /* 0x000fea0003800000 */
[----:B------:R-:W-:Y:S01]  /*09c0*/  ULDC.64 UR4, c[0x0][0x650] ;  /* 0x0001940000047ab9 */ /* 0x000fe20000000a00 */
[----:B------:R-:W-:Y:S01]  /*09d0*/  PRMT R3, RZ, 0x7610, R3 ;  /* 0x00007610ff037816 */ /* 0x000fe20000000003 */
[----:B------:R-:W-:Y:S01]  /*09e0*/  IMAD.MOV.U32 R103, RZ, RZ, -0x1 ;  /* 0xffffffffff677424 */ /* 0x000fe200078e00ff */
[----:B------:R-:W-:Y:S01]  /*09f0*/  ISETP.GE.U32.AND P0, PT, R16, UR4, PT ;  /* 0x0000000410007c0c */ /* 0x000fe2000bf06070 */
[----:B------:R-:W-:Y:S02]  /*0a00*/  IMAD.MOV.U32 R100, RZ, RZ, -0x1 ;  /* 0xffffffffff647424 */ /* 0x000fe400078e00ff */
[----:B------:R-:W-:Y:S01]  /*0a10*/  IMAD.MOV.U32 R101, RZ, RZ, -0x1 ;  /* 0xffffffffff657424 */ /* 0x000fe200078e00ff */
[----:B------:R-:W-:-:S13]  /*0a20*/  ISETP.GE.U32.AND.EX P0, PT, R17, UR5, PT, P0 ;  /* 0x0000000511007c0c */ /* 0x000fda000bf06100 */
[----:B------:R-:W-:Y:S05]  /*0a30*/  @P0 BRA `(.L_x_8) ;  /* 0x0000000400280947 */ /* 0x000fea0003800000 */
[----:B------:R-:W0:Y:S01]  /*0a40*/  LDC.64 R24, c[0x0][0x628] ;  /* 0x00018a00ff187b82 */ /* 0x000e220000000a00 */
[----:B------:R-:W-:Y:S02]  /*0a50*/  IMAD.MOV.U32 R10, RZ, RZ, R16 ;  /* 0x000000ffff0a7224 */ /* 0x000fe400078e0010 */
[----:B------:R-:W-:-:S05]  /*0a60*/  IMAD.MOV.U32 R11, RZ, RZ, R17 ;  /* 0x000000ffff0b7224 */ /* 0x000fca00078e0011 */
[----:B------:R-:W1:Y:S08]  /*0a70*/  LDC R8, c[0x0][0x630] ;  /* 0x00018c00ff087b82 */ /* 0x000e700000000800 */
[----:B------:R-:W2:Y:S01]  /*0a80*/  LDC.64 R26, c[0x0][0x620] ;  /* 0x00018800ff1a7b82 */ /* 0x000ea20000000a00 */
[----:B0-----:R-:W-:-:S04]  /*0a90*/  ISETP.NE.U32.AND P0, PT, R24, RZ, PT ;  /* 0x000000ff1800720c */ /* 0x001fc80003f05070 */
[----:B------:R-:W-:-:S13]  /*0aa0*/  ISETP.NE.AND.EX P0, PT, R25, RZ, PT, P0 ;  /* 0x000000ff1900720c */ /* 0x000fda0003f05300 */
[----:B-12---:R-:W-:Y:S05]  /*0ab0*/  @!P0 BRA `(.L_x_9) ;  /* 0x0000000000288947 */ /* 0x006fea0003800000 */
[----:B------:R-:W0:Y:S02]  /*0ac0*/  LDC R3, c[0x0][0x634] ;  /* 0x00018d00ff037b82 */ /* 0x000e240000000800 */
[----:B0-----:R-:W-:-:S05]  /*0ad0*/  IADD3 R3, P0, R16, R3, RZ ;  /* 0x0000000310037210 */ /* 0x001fca0007f1e0ff */
[----:B------:R-:W-:-:S04]  /*0ae0*/  IMAD.X R21, RZ, RZ, R17, P0 ;  /* 0x000000ffff157224 */ /* 0x000fc800000e0611 */
[----:B------:R-:W-:-:S04]  /*0af0*/  IMAD.WIDE.U32 R10, R21, R24, RZ ;  /* 0x00000018150a7225 */ /* 0x000fc800078e00ff */
[----:B------:R-:W-:-:S04]  /*0b00*/  IMAD.WIDE.U32 R12, P0, R3, R25, R10 ;  /* 0x00000019030c7225 */ /* 0x000fc8000780000a */
[----:B------:R-:W-:-:S04]  /*0b10*/  IMAD.WIDE.U32 R10, R3, R24, RZ ;  /* 0x00000018030a7225 */ /* 0x000fc800078e00ff */
[----:B------:R-:W-:Y:S01]  /*0b20*/  IMAD.X R15, RZ, RZ, RZ, P0 ;  /* 0x000000ffff0f7224 */ /* 0x000fe200000e06ff */
[----:B------:R-:W-:Y:S01]  /*0b30*/  IADD3 RZ, P0, R11, R12, RZ ;  /* 0x0000000c0bff7210 */ /* 0x000fe20007f1e0ff */
[----:B------:R-:W-:-:S04]  /*0b40*/  IMAD.MOV.U32 R14, RZ, RZ, R13 ;  /* 0x000000ffff0e7224 */ /* 0x000fc800078e000d */
[----:B------:R-:W-:-:S08]  /*0b50*/  IMAD.WIDE.U32.X R10, R21, R25, R14, P0 ;  /* 0x00000019150a7225 */ /* 0x000fd000000e040e */
.L_x_9:
[----:B------:R-:W0:Y:S01]  /*0b60*/  LDC.64 R30, c[0x0][0x640] ;  /* 0x00019000ff1e7b82 */ /* 0x000e220000000a00 */
[-CC-:B------:R-:W-:Y:S01]  /*0b70*/  SHF.R.U64 R101, R10, R8.reuse, R11.reuse ;  /* 0x000000080a657219 */ /* 0x180fe2000000120b */
[----:B------:R-:W-:Y:S01]  /*0b80*/  IMAD R29, R9, R23, R4 ;  /* 0x00000017091d7224 */ /* 0x000fe200078e0204 */
[----:B------:R-:W-:Y:S01]  /*0b90*/  SHF.R.U32.HI R3, RZ, R8, R11 ;  /* 0x00000008ff037219 */ /* 0x000fe2000001160b */
[----:B------:R-:W-:Y:S01]  /*0ba0*/  IMAD.MOV.U32 R23, RZ, RZ, 0x1 ;  /* 0x00000001ff177424 */ /* 0x000fe200078e00ff */
[----:B------:R-:W-:-:S03]  /*0bb0*/  IADD3 R5, P0, RZ, -R101, RZ ;  /* 0x80000065ff057210 */ /* 0x000fc60007f1e0ff */
[----:B------:R-:W1:Y:S02]  /*0bc0*/  LDC R12, c[0x0][0x618] ;  /* 0x00018600ff0c7b82 */ /* 0x000e640000000800 */
[----:B------:R-:W-:Y:S02]  /*0bd0*/  IMAD.X R3, RZ, RZ, ~R3, P0 ;  /* 0x000000ffff037224 */ /* 0x000fe400000e0e03 */
[----:B------:R-:W-:-:S04]  /*0be0*/  IMAD.WIDE.U32 R10, R5, R26, R16 ;  /* 0x0000001a050a7225 */ /* 0x000fc800078e0010 */
[----:B------:R-:W2:Y:S01]  /*0bf0*/  LDC R20, c[0x0][0x608] ;  /* 0x00018200ff147b82 */ /* 0x000ea20000000800 */
[----:B------:R-:W-:Y:S02]  /*0c00*/  IMAD R8, R3, R26, RZ ;  /* 0x0000001a03087224 */ /* 0x000fe400078e02ff */
[----:B------:R-:W-:Y:S02]  /*0c10*/  IMAD.MOV.U32 R3, RZ, RZ, -0x1 ;  /* 0xffffffffff037424 */ /* 0x000fe400078e00ff */
[----:B------:R-:W-:-:S03]  /*0c20*/  IMAD R5, R5, R27, R8 ;  /* 0x0000001b05057224 */ /* 0x000fc600078e0208 */
[----:B------:R-:W3:Y:S01]  /*0c30*/  LDC R28, c[0x0][0x658] ;  /* 0x00019600ff1c7b82 */ /* 0x000ee20000000800 */
[----:B------:R-:W-:Y:S01]  /*0c40*/  IMAD.IADD R5, R11, 0x1, R5 ;  /* 0x000000010b057824 */ /* 0x000fe200078e0205 */
[----:B0-----:R-:W-:-:S04]  /*0c50*/  ISETP.NE.U32.AND P0, PT, R30, RZ, PT ;  /* 0x000000ff1e00720c */ /* 0x001fc80003f05070 */
[----:B------:R-:W-:Y:S02]  /*0c60*/  ISETP.NE.AND.EX P0, PT, R31, RZ, PT, P0 ;  /* 0x000000ff1f00720c */ /* 0x000fe40003f05300 */
[----:B------:R-:W0:Y:S01]  /*0c70*/  LDC R24, c[0x0][0x600] ;  /* 0x00018000ff187b82 */ /* 0x000e220000000800 */
[-CC-:B-1----:R-:W-:Y:S02]  /*0c80*/  SHF.R.U64 R14, R10, R12.reuse, R5.reuse ;  /* 0x0000000c0a0e7219 */ /* 0x182fe40000001205 */
[----:B------:R-:W-:-:S05]  /*0c90*/  SHF.R.U32.HI R5, RZ, R12, R5 ;  /* 0x0000000cff057219 */ /* 0x000fca0000011605 */
[----:B------:R-:W1:Y:S01]  /*0ca0*/  LDC R15, c[0x0][0x648] ;  /* 0x00019200ff0f7b82 */ /* 0x000e620000000800 */
[-CC-:B--2---:R-:W-:Y:S02]  /*0cb0*/  SHF.R.U64 R27, R14, R20.reuse, R5.reuse ;  /* 0x000000140e1b7219 */ /* 0x184fe40000001205 */
[----:B------:R-:W-:-:S05]  /*0cc0*/  SHF.R.U32.HI R5, RZ, R20, R5 ;  /* 0x00000014ff057219 */ /* 0x000fca0000011605 */
[----:B------:R-:W2:Y:S01]  /*0cd0*/  LDC R21, c[0x0][0x638] ;  /* 0x00018e00ff157b82 */ /* 0x000ea20000000800 */
[-CC-:B---3--:R-:W-:Y:S02]  /*0ce0*/  SHF.R.U64 R20, R27, R28.reuse, R5.reuse ;  /* 0x0000001c1b147219 */ /* 0x188fe40000001205 */
[-C--:B------:R-:W-:Y:S02]  /*0cf0*/  SHF.L.U32 R3, R3, R28.reuse, RZ ;  /* 0x0000001c03037219 */ /* 0x080fe400000006ff */
[----:B------:R-:W-:Y:S01]  /*0d00*/  SHF.R.U32.HI R5, RZ, R28, R5 ;  /* 0x0000001cff057219 */ /* 0x000fe20000011605 */
[----:B------:R-:W-:Y:S01]  /*0d10*/  IMAD.MOV.U32 R4, RZ, RZ, R20 ;  /* 0x000000ffff047224 */ /* 0x000fe200078e0014 */
[----:B------:R-:W-:Y:S01]  /*0d20*/  LOP3.LUT R12, RZ, R3, RZ, 0x33, !PT ;  /* 0x00000003ff0c7212 */ /* 0x000fe200078e33ff */
[----:B------:R-:W3:Y:S01]  /*0d30*/  LDC R25, c[0x0][0x610] ;  /* 0x00018400ff197b82 */ /* 0x000ee20000000800 */
[----:B------:R-:W-:Y:S05]  /*0d40*/  @!P0 BRA `(.L_x_10) ;  /* 0x0000000000288947 */ /* 0x000fea0003800000 */
[----:B------:R-:W4:Y:S02]  /*0d50*/  LDC R3, c[0x0][0x64c] ;  /* 0x00019300ff037b82 */ /* 0x000f240000000800 */
[----:B----4-:R-:W-:-:S05]  /*0d60*/  IADD3 R3, P0, R20, R3, RZ ;  /* 0x0000000314037210 */ /* 0x010fca0007f1e0ff */
        /* <DEDUP_REMOVED lines=8> */
.L_x_10:
[----:B-1----:R-:W-:Y:S01]  /*0df0*/  SHF.R.U64 R4, R4, R15, R5 ;  /* 0x0000000f04047219 */ /* 0x002fe20000001205 */
[----:B0-----:R-:W-:Y:S01]  /*0e00*/  VIADD R5, R24, 0xffffffff ;  /* 0xffffffff18057836 */ /* 0x001fe20000000000 */
[----:B------:R-:W-:Y:S02]  /*0e10*/  SHF.L.U32 R3, R23, R28, RZ ;  /* 0x0000001c17037219 */ /* 0x000fe400000006ff */
[----:B------:R-:W-:Y:S01]  /*0e20*/  LOP3.LUT R12, R27, R12, RZ, 0xc0, !PT ;  /* 0x0000000c1b0c7212 */ /* 0x000fe200078ec0ff */
[----:B------:R-:W-:Y:S01]  /*0e30*/  IMAD.MOV R8, RZ, RZ, -R4 ;  /* 0x000000ffff087224 */ /* 0x000fe200078e0a04 */
[----:B------:R-:W-:Y:S02]  /*0e40*/  SEL R6, R6, R29, !P1 ;  /* 0x0000001d06067207 */ /* 0x000fe40004800000 */
[----:B------:R-:W-:Y:S01]  /*0e50*/  LOP3.LUT R5, R14, R5, RZ, 0xc0, !PT ;  /* 0x000000050e057212 */ /* 0x000fe200078ec0ff */
[----:B------:R-:W-:Y:S02]  /*0e60*/  IMAD R9, R3, R4, R12 ;  /* 0x0000000403097224 */ /* 0x000fe400078e020c */
[----:B--2---:R-:W-:-:S02]  /*0e70*/  IMAD R3, R8, R21, R20 ;  /* 0x0000001508037224 */ /* 0x004fc400078e0214 */
[----:B---3--:R-:W-:Y:S02]  /*0e80*/  IMAD R6, R9, R25, R6 ;  /* 0x0000001909067224 */ /* 0x008fe400078e0206 */
[----:B------:R-:W-:Y:S02]  /*0e90*/  IMAD R103, R3, R24, R5 ;  /* 0x0000001803677224 */ /* 0x000fe400078e0205 */
[----:B------:R-:W-:-:S03]  /*0ea0*/  IMAD.MOV.U32 R4, RZ, RZ, 0x1 ;  /* 0x00000001ff047424 */ /* 0x000fc600078e00ff */
[----:B------:R-:W-:Y:S02]  /*0eb0*/  SEL R100, R103, R6, !P1 ;  /* 0x0000000667647207 */ /* 0x000fe40004800000 */
[----:B------:R-:W-:Y:S02]  /*0ec0*/  PRMT R3, R4, 0x7610, R3 ;  /* 0x0000761004037816 */ /* 0x000fe40000000003 */
[----:B------:R-:W-:-:S07]  /*0ed0*/  SEL R103, R6, R103, !P1 ;  /* 0x0000006706677207 */ /* 0x000fce0004800000 */
.L_x_8:
[----:B------:R-:W-:-:S08]  /*0ee0*/  NOP ;  /* 0x0000000000007918 */ /* 0x000fd00000000000 */
[----:B------:R-:W0:Y:S02]  /*0ef0*/  USETMAXREG.TRY_ALLOC.CTAPOOL UP0, 0xe8 ;  /* 0x000000e8000079c8 */ /* 0x000e240008000600 */
[----:B0-----:R-:W-:-:S13]  /*0f00*/  PLOP3.LUT P0, PT, PT, PT, UP0, 0x80, 0x0 ;  /* 0x000000000000781c */ /* 0x001fda0003f0f008 */
[----:B------:R-:W-:Y:S05]  /*0f10*/  @!P0 BRA `(.L_x_8) ;  /* 0xfffffffc00f08947 */ /* 0x000fea000383ffff */
[----:B------:R-:W-:Y:S01]  /*0f20*/  ULDC.64 UR4, c[0x0][0x598] ;  /* 0x0001660000047ab9 */ /* 0x000fe20000000a00 */
[----:B------:R-:W-:Y:S01]  /*0f30*/  ULDC.64 UR40, c[0x0][0x208] ;  /* 0x0000820000287ab9 */ /* 0x000fe20000000a00 */
[----:B------:R-:W-:-:S04]  /*0f40*/  ISETP.NE.U32.AND P0, PT, RZ, UR4, PT ;  /* 0x00000004ff007c0c */ /* 0x000fc8000bf05070 */
[----:B------:R-:W-:-:S13]  /*0f50*/  ISETP.NE.AND.EX P0, PT, RZ, UR5, PT, P0 ;  /* 0x00000005ff007c0c */ /* 0x000fda000bf05300 */
[----:B------:R-:W-:Y:S05]  /*0f60*/  @!P0 BRA `(.L_x_11) ;  /* 0x00000000001c8947 */ /* 0x000fea0003800000 */
[----:B------:R-:W0:Y:S02]  /*0f70*/  LDC.64 R4, c[0x0][0x598] ;  /* 0x00016600ff047b82 */ /* 0x000e240000000a00 */
[----:B0-----:R-:W2:Y:S02]  /*0f80*/  LDG.E.64 R4, desc[UR40][R4.64] ;  /* 0x0000002804047981 */ /* 0x001ea4000c1e1b00 */
[----:B--2---:R-:W-:-:S04]  /*0f90*/  ISETP.NE.U32.AND P0, PT, R4, RZ, PT ;  /* 0x000000ff0400720c */ /* 0x004fc80003f05070 */
[----:B------:R-:W-:-:S13]  /*0fa0*/  ISETP.NE.AND.EX P0, PT, R5, RZ, PT, P0 ;  /* 0x000000ff0500720c */ /* 0x000fda0003f05300 */
[----:B------:R-:W-:Y:S05]  /*0fb0*/  @!P0 BRA `(.L_x_11) ;  /* 0x0000000000088947 */ /* 0x000fea0003800000 */
[----:B------:R0:W5:Y:S01]  /*0fc0*/  LD.E R23, desc[UR40][R4.64] ;  /* 0x0000002804177980 */ /* 0x000162000c101900 */
[----:B------:R-:W-:Y:S05]  /*0fd0*/  BRA `(.L_x_12) ;  /* 0x0000000000247947 */ /* 0x000fea0003800000 */
.L_x_11:
[----:B------:R-:W-:Y:S02]  /*0fe0*/  ULDC.64 UR4, c[0x0][0x588] ;  /* 0x0001620000047ab9 */ /* 0x000fe40000000a00 */
[----:B------:R-:W-:-:S04]  /*0ff0*/  ISETP.NE.U32.AND P0, PT, RZ, UR4, PT ;  /* 0x00000004ff007c0c */ /* 0x000fc8000bf05070 */
[----:B------:R-:W-:-:S13]  /*1000*/  ISETP.NE.AND.EX P0, PT, RZ, UR5, PT, P0 ;  /* 0x00000005ff007c0c */ /* 0x000fda000bf05300 */
[----:B------:R-:W-:Y:S05]  /*1010*/  @!P0 BRA `(.L_x_13) ;  /* 0x00000000000c8947 */ /* 0x000fea0003800000 */
[----:B------:R-:W0:Y:S02]  /*1020*/  LDC.64 R4, c[0x0][0x588] ;  /* 0x00016200ff047b82 */ /* 0x000e240000000a00 */
[----:B0-----:R1:W5:Y:S01]  /*1030*/  LDG.E R23, desc[UR40][R4.64] ;  /* 0x0000002804177981 */ /* 0x001362000c1e1900 */
[----:B------:R-:W-:Y:S05]  /*1040*/  BRA `(.L_x_12) ;  /* 0x0000000000087947 */ /* 0x000fea0003800000 */
.L_x_13:
[----:B------:R-:W-:Y:S02]  /*1050*/  ULDC UR4, c[0x0][0x580] ;  /* 0x0001600000047ab9 */ /* 0x000fe40000000800 */
[----:B------:R-:W-:-:S07]  /*1060*/  IMAD.U32 R23, RZ, RZ, UR4 ;  /* 0x00000004ff177e24 */ /* 0x000fce000f8e00ff */
.L_x_12:
[----:B------:R-:W-:Y:S02]  /*1070*/  ULDC.64 UR4, c[0x0][0x5a0] ;  /* 0x0001680000047ab9 */ /* 0x000fe40000000a00 */
[----:B------:R-:W-:-:S04]  /*1080*/  ISETP.NE.U32.AND P0, PT, RZ, UR4, PT ;  /* 0x00000004ff007c0c */ /* 0x000fc8000bf05070 */
[----:B------:R-:W-:-:S13]  /*1090*/  ISETP.NE.AND.EX P0, PT, RZ, UR5, PT, P0 ;  /* 0x00000005ff007c0c */ /* 0x000fda000bf05300 */
[----:B------:R-:W-:Y:S05]  /*10a0*/  @!P0 BRA `(.L_x_14) ;  /* 0x00000000001c8947 */ /* 0x000fea0003800000 */
[----:B01----:R-:W0:Y:S02]  /*10b0*/  LDC.64 R4, c[0x0][0x5a0] ;  /* 0x00016800ff047b82 */ /* 0x003e240000000a00 */
[----:B0-----:R-:W2:Y:S02]  /*10c0*/  LDG.E.64 R4, desc[UR40][R4.64] ;  /* 0x0000002804047981 */ /* 0x001ea4000c1e1b00 */
[----:B--2---:R-:W-:-:S04]  /*10d0*/  ISETP.NE.U32.AND P0, PT, R4, RZ, PT ;  /* 0x000000ff0400720c */ /* 0x004fc80003f05070 */
[----:B------:R-:W-:-:S13]  /*10e0*/  ISETP.NE.AND.EX P0, PT, R5, RZ, PT, P0 ;  /* 0x000000ff0500720c */ /* 0x000fda0003f05300 */
[----:B------:R-:W-:Y:S05]  /*10f0*/  @!P0 BRA `(.L_x_14) ;  /* 0x0000000000088947 */ /* 0x000fea0003800000 */
[----:B------:R0:W5:Y:S01]  /*1100*/  LD.E R90, desc[UR40][R4.64] ;  /* 0x00000028045a7980 */ /* 0x000162000c101900 */
[----:B------:R-:W-:Y:S05]  /*1110*/  BRA `(.L_x_15) ;  /* 0x0000000000247947 */ /* 0x000fea0003800000 */
.L_x_14:
[----:B------:R-:W-:Y:S02]  /*1120*/  ULDC.64 UR4, c[0x0][0x590] ;  /* 0x0001640000047ab9 */ /* 0x000fe40000000a00 */
[----:B------:R-:W-:-:S04]  /*1130*/  ISETP.NE.U32.AND P0, PT, RZ, UR4, PT ;  /* 0x00000004ff007c0c */ /* 0x000fc8000bf05070 */
[----:B------:R-:W-:-:S13]  /*1140*/  ISETP.NE.AND.EX P0, PT, RZ, UR5, PT, P0 ;  /* 0x00000005ff007c0c */ /* 0x000fda000bf05300 */
[----:B------:R-:W-:Y:S05]  /*1150*/  @!P0 BRA `(.L_x_16) ;  /* 0x00000000000c8947 */ /* 0x000fea0003800000 */
[----:B------:R-:W2:Y:S02]  /*1160*/  LDC.64 R90, c[0x0][0x590] ;  /* 0x00016400ff5a7b82 */ /* 0x000ea40000000a00 */
[----:B--2---:R2:W5:Y:S01]  /*1170*/  LDG.E R90, desc[UR40][R90.64] ;  /* 0x000000285a5a7981 */ /* 0x004562000c1e1900 */
[----:B------:R-:W-:Y:S05]  /*1180*/  BRA `(.L_x_15) ;  /* 0x0000000000087947 */ /* 0x000fea0003800000 */
.L_x_16:
[----:B------:R-:W-:Y:S02]  /*1190*/  ULDC UR4, c[0x0][0x584] ;  /* 0x0001610000047ab9 */ /* 0x000fe40000000800 */
[----:B------:R-:W-:-:S07]  /*11a0*/  IMAD.U32 R90, RZ, RZ, UR4 ;  /* 0x00000004ff5a7e24 */ /* 0x000fce000f8e00ff */
.L_x_15:
[----:B------:R-:W-:-:S13]  /*11b0*/  LOP3.LUT P0, RZ, R3, 0xff, RZ, 0xc0, !PT ;  /* 0x000000ff03ff7812 */ /* 0x000fda000780c0ff */
[----:B------:R-:W-:Y:S05]  /*11c0*/  @!P0 EXIT ;  /* 0x000000000000894d */ /* 0x000fea0003800000 */
[----:B------:R-:W3:Y:S01]  /*11d0*/  LDC R93, c[0x0][0x658] ;  /* 0x00019600ff5d7b82 */ /* 0x000ee20000000800 */
[----:B------:R-:W-:Y:S01]  /*11e0*/  LOP3.LUT R7, R7, 0x1, RZ, 0xc0, !PT ;  /* 0x0000000107077812 */ /* 0x000fe200078ec0ff */
[----:B------:R-:W-:Y:S01]  /*11f0*/  ULDC.64 UR6, c[0x0][0x288] ;  /* 0x0000a20000067ab9 */ /* 0x000fe20000000a00 */
[----:B------:R-:W-:Y:S01]  /*1200*/  SHF.R.U32.HI R3, RZ, 0x2, R95 ;  /* 0x00000002ff037819 */ /* 0x000fe2000001165f */
[----:B------:R-:W-:Y:S01]  /*1210*/  UIADD3 UR4, UR7, 0x7f, URZ ;  /* 0x0000007f07047890 */ /* 0x000fe2000fffe03f */
[----:B------:R-:W-:Y:S01]  /*1220*/  SHF.R.U32.HI R0, RZ, 0x1, R0 ;  /* 0x00000001ff007819 */ /* 0x000fe20000011600 */
[----:B------:R-:W-:Y:S01]  /*1230*/  IMAD.SHL.U32 R88, R7, 0x40, RZ ;  /* 0x0000004007587824 */ /* 0x000fe200078e00ff */
[----:B------:R-:W-:Y:S01]  /*1240*/  LOP3.LUT R3, R3, 0x7, RZ, 0xc0, !PT ;  /* 0x0000000703037812 */ /* 0x000fe200078ec0ff */
[----:B------:R-:W4:Y:S01]  /*1250*/  LDC.64 R8, c[0x0][0x5c8] ;  /* 0x00017200ff087b82 */ /* 0x000f220000000a00 */
[----:B------:R-:W-:Y:S01]  /*1260*/  USHF.R.S32.HI UR5, URZ, 0x1f, UR4 ;  /* 0x0000001f3f057899 */ /* 0x000fe20008011404 */
[----:B------:R-:W-:Y:S01]  /*1270*/  LOP3.LUT R0, R0, 0x30, RZ, 0xc0, !PT ;  /* 0x0000003000007812 */ /* 0x000fe200078ec0ff */
[----:B------:R-:W-:Y:S01]  /*1280*/  IMAD.MOV.U32 R6, RZ, RZ, 0x1 ;  /* 0x00000001ff067424 */ /* 0x000fe200078e00ff */
[--C-:B------:R-:W-:Y:S01]  /*1290*/  LOP3.LUT R88, R88, 0x40, R3.reuse, 0xe2, !PT ;  /* 0x0000004058587812 */ /* 0x100fe200078ee203 */
[----:B------:R-:W-:Y:S01]  /*12a0*/  ULEA.HI UR5, UR5, UR4, URZ, 0x7 ;  /* 0x0000000405057291 */ /* 0x000fe2000f8f383f */
[-C--:B01----:R-:W-:Y:S01]  /*12b0*/  IADD3 R4, RZ, -R0.reuse, -R3 ;  /* 0x80000000ff047210 */ /* 0x083fe20007ffe803 */
[----:B------:R-:W-:Y:S01]  /*12c0*/  IMAD.U32 R5, RZ, RZ, UR6 ;  /* 0x00000006ff057e24 */ /* 0x000fe2000f8e00ff */
[----:B------:R-:W0:Y:S01]  /*12d0*/  LDC R97, c[0x0][0x600] ;  /* 0x00018000ff617b82 */ /* 0x000e220000000800 */
[----:B------:R-:W-:Y:S01]  /*12e0*/  LOP3.LUT R88, R88, R0, RZ, 0xfc, !PT ;  /* 0x0000000058587212 */ /* 0x000fe200078efcff */
[----:B------:R-:W-:Y:S01]  /*12f0*/  IMAD.MOV.U32 R0, RZ, RZ, -0x1 ;  /* 0xffffffffff007424 */ /* 0x000fe200078e00ff */
[----:B------:R-:W-:Y:S01]  /*1300*/  USHF.R.S32.HI UR43, URZ, 0x7, UR5 ;  /* 0x000000073f2b7899 */ /* 0x000fe20008011405 */
[----:B------:R-:W-:Y:S01]  /*1310*/  LOP3.LUT R94, R95, 0x3, RZ, 0xc0, !PT ;  /* 0x000000035f5e7812 */ /* 0x000fe200078ec0ff */
[----:B------:R-:W-:Y:S01]  /*1320*/  IMAD R4, R7, -0x40, R4 ;  /* 0xffffffc007047824 */ /* 0x000fe200078e0204 */
[C---:B------:R-:W-:Y:S01]  /*1330*/  LOP3.LUT R96, R95.reuse, 0x80, RZ, 0xc0, !PT ;  /* 0x000000805f607812 */ /* 0x040fe200078ec0ff */
[----:B------:R-:W-:Y:S01]  /*1340*/  UISETP.LT.AND UP0, UPT, UR43, 0x1, UPT ;  /* 0x000000012b00788c */ /* 0x000fe2000bf01270 */
[-C--:B---3--:R-:W-:Y:S01]  /*1350*/  SHF.L.U32 R0, R0, R93.reuse, RZ ;  /* 0x0000005d00007219 */ /* 0x088fe200000006ff */
[----:B------:R-:W-:Y:S01]  /*1360*/  ULDC UR4, c[0x0][0x284] ;  /* 0x0000a10000047ab9 */ /* 0x000fe20000000800 */
[----:B------:R-:W-:Y:S01]  /*1370*/  IMAD R94, R94, -0x2, R5 ;  /* 0xfffffffe5e5e7824 */ /* 0x000fe200078e0205 */
[----:B------:R-:W-:Y:S01]  /*1380*/  USEL UR44, UR43, 0x1, UP0 ;  /* 0x000000012b2c7887 */ /* 0x000fe20008000000 */
[----:B------:R-:W-:Y:S01]  /*1390*/  SHF.L.U32 R93, R6, R93, RZ ;  /* 0x0000005d065d7219 */ /* 0x000fe200000006ff */
[----:B------:R-:W-:Y:S01]  /*13a0*/  IMAD.SHL.U32 R95, R95, 0x2, RZ ;  /* 0x000000025f5f7824 */ /* 0x000fe200078e00ff */
[----:B------:R-:W-:Y:S01]  /*13b0*/  LOP3.LUT R102, R18, 0x1, RZ, 0xfc, !PT ;  /* 0x0000000112667812 */ /* 0x000fe200078efcff */
[----:B------:R-:W-:Y:S01]  /*13c0*/  VIADD R99, R4, UR4 ;  /* 0x0000000404637c36 */ /* 0x000fe20008000000 */
[C---:B----4-:R-:W-:Y:S01]  /*13d0*/  SHF.L.U64.HI R92, R8.reuse, 0x3, R9 ;  /* 0x00000003085c7819 */ /* 0x050fe20000010209 */
[----:B--2---:R-:W-:Y:S01]  /*13e0*/  IMAD.SHL.U32 R91, R8, 0x8, RZ ;  /* 0x00000008085b7824 */ /* 0x004fe200078e00ff */
[----:B------:R-:W-:Y:S01]  /*13f0*/  SHF.R.U32.HI R96, RZ, 0x7, R96 ;  /* 0x00000007ff607819 */ /* 0x000fe20000011660 */
[----:B------:R-:W-:Y:S01]  /*1400*/  IMAD.MOV.U32 R89, RZ, RZ, RZ ;  /* 0x000000ffff597224 */ /* 0x000fe200078e00ff */
[----:B------:R-:W-:Y:S01]  /*1410*/  LOP3.LUT R98, RZ, R0, RZ, 0x33, !PT ;  /* 0x00000000ff627212 */ /* 0x000fe200078e33ff */
[----:B------:R-:W-:Y:S01]  /*1420*/  UIADD3 UR44, UR43, -UR44, URZ ;  /* 0x8000002c2b2c7290 */ /* 0x000fe2000fffe03f */
[----:B------:R-:W-:Y:S01]  /*1430*/  UMOV UR36, URZ ;  /* 0x0000003f00247c82 */ /* 0x000fe20008000000 */
[----:B0-----:R-:W-:Y:S01]  /*1440*/  VIADD R97, R97, 0xffffffff ;  /* 0xffffffff61617836 */ /* 0x001fe20000000000 */
[----:B------:R-:W-:-:S09]  /*1450*/  UMOV UR42, URZ ;  /* 0x0000003f002a7c82 */ /* 0x000fd20008000000 */
.L_x_162:
[----:B0-----:R-:W0:Y:S01]  /*1460*/  SHFL.IDX PT, R0, R96, RZ, 0x1f ;  /* 0x00001fff60007589 */ /* 0x001e2200000e0000 */
[----:B-1----:R-:W1:Y:S01]  /*1470*/  S2UR UR7, SR_CgaCtaId ;  /* 0x00000000000779c3 */ /* 0x002e620000008800 */
[----:B------:R-:W-:Y:S01]  /*1480*/  UMOV UR6, 0x400 ;  /* 0x0000040000067882 */ /* 0x000fe20000000000 */
[----:B0-----:R-:W-:Y:S01]  /*1490*/  R2UR UR4, R0 ;  /* 0x00000000000472ca */ /* 0x001fe200000e0000 */
[----:B-1----:R-:W-:-:S12]  /*14a0*/  ULEA UR6, UR7, UR6, 0x18 ;  /* 0x0000000607067291 */ /* 0x002fd8000f8ec03f */
[----:B------:R-:W-:-:S04]  /*14b0*/  ULEA.HI UR5, UR4, UR4, URZ, 0x1 ;  /* 0x0000000404057291 */ /* 0x000fc8000f8f083f */
[----:B------:R-:W-:-:S04]  /*14c0*/  ULOP3.LUT UR5, UR5, 0x7fffe, URZ, 0xc0, !UPT ;  /* 0x0007fffe05057892 */ /* 0x000fc8000f8ec03f */
[----:B------:R-:W-:-:S03]  /*14d0*/  UIADD3 UR5, UR4, -UR5, URZ ;  /* 0x8000000504057290 */ /* 0x000fc6000fffe03f */
[----:B------:R-:W-:Y:S01]  /*14e0*/  ULDC UR4, c[0x0][0x28c] ;  /* 0x0000a30000047ab9 */ /* 0x000fe20000000800 */
[----:B------:R-:W-:Y:S01]  /*14f0*/  ULEA UR5, UR5, UR6, 0xd ;  /* 0x0000000605057291 */ /* 0x000fe2000f8e683f */
[----:B------:R-:W-:-:S03]  /*1500*/  ISETP.LT.AND P0, PT, RZ, UR4, PT ;  /* 0x00000004ff007c0c */ /* 0x000fc6000bf01270 */
[----:B------:R-:W-:-:S04]  /*1510*/  UIADD3 UR5, UR5, 0x100, URZ ;  /* 0x0000010005057890 */ /* 0x000fc8000fffe03f */
[----:B------:R-:W-:-:S04]  /*1520*/  USHF.R.U32.HI UR5, URZ, 0x4, UR5 ;  /* 0x000000043f057899 */ /* 0x000fc80008011605 */
[----:B------:R-:W-:-:S04]  /*1530*/  ULOP3.LUT UR5, UR5, 0x3fff, URZ, 0xc0, !UPT ;  /* 0x00003fff05057892 */ /* 0x000fc8000f8ec03f */
[----:B------:R-:W-:Y:S01]  /*1540*/  ULOP3.LUT UR45, UR5, 0x10000, URZ, 0xfc, !UPT ;  /* 0x00010000052d7892 */ /* 0x000fe2000f8efc3f */
[----:B---345:R-:W-:Y:S11]  /*1550*/  @P0 BRA `(.L_x_17) ;  /* 0x0000000000400947 */ /* 0x038ff60003800000 */
[----:B------:R-:W-:Y:S01]  /*1560*/  MOV R0, 0x0 ;  /* 0x0000000000007802 */ /* 0x000fe20000000f00 */
[----:B------:R-:W-:Y:S01]  /*1570*/  ULDC.64 UR4, c[0x4][0x68] ;  /* 0x01001a0000047ab9 */ /* 0x000fe20000000a00 */
[----:B------:R-:W-:Y:S01]  /*1580*/  ULDC.64 UR6, c[0x4][0x8] ;  /* 0x0100020000067ab9 */ /* 0x000fe20000000a00 */
[----:B------:R-:W-:Y:S01]  /*1590*/  IMAD.U32 R4, RZ, RZ, UR4 ;  /* 0x00000004ff047e24 */ /* 0x000fe2000f8e00ff */
[----:B------:R0:W1:Y:S01]  /*15a0*/  LDC.64 R14, c[0x4][R0] ;  /* 0x01000000000e7b82 */ /* 0x0000620000000a00 */
[----:B------:R-:W-:Y:S01]  /*15b0*/  IMAD.U32 R5, RZ, RZ, UR5 ;  /* 0x00000005ff057e24 */ /* 0x000fe2000f8e00ff */
[----:B------:R-:W-:Y:S01]  /*15c0*/  ULDC.64 UR4, c[0x4][0x70] ;  /* 0x01001c0000047ab9 */ /* 0x000fe20000000a00 */
[----:B------:R-:W-:Y:S02]  /*15d0*/  IMAD.U32 R10, RZ, RZ, UR6 ;  /* 0x00000006ff0a7e24 */ /* 0x000fe4000f8e00ff */
[----:B------:R-:W-:Y:S02]  /*15e0*/  IMAD.U32 R6, RZ, RZ, UR4 ;  /* 0x00000004ff067e24 */ /* 0x000fe4000f8e00ff */
[----:B------:R-:W-:-:S02]  /*15f0*/  IMAD.U32 R7, RZ, RZ, UR5 ;  /* 0x00000005ff077e24 */ /* 0x000fc4000f8e00ff */
[----:B------:R-:W-:Y:S02]  /*1600*/  IMAD.U32 R11, RZ, RZ, UR7 ;  /* 0x00000007ff0b7e24 */ /* 0x000fe4000f8e00ff */
[----:B------:R-:W-:Y:S02]  /*1610*/  IMAD.MOV.U32 R8, RZ, RZ, 0x1e1 ;  /* 0x000001e1ff087424 */ /* 0x000fe400078e00ff */
[----:B------:R-:W-:Y:S02]  /*1620*/  IMAD.MOV.U32 R12, RZ, RZ, 0x1 ;  /* 0x00000001ff0c7424 */ /* 0x000fe400078e00ff */
[----:B0-----:R-:W-:-:S07]  /*1630*/  IMAD.MOV.U32 R13, RZ, RZ, RZ ;  /* 0x000000ffff0d7224 */ /* 0x001fce00078e00ff */
[----:B------:R-:W-:-:S07]  /*1640*/  LEPC R20, `(.L_x_17) ;  /* 0x000000001014794e */ /* 0x000fce0000000000 */
[----:B-1---5:R-:W-:Y:S05]  /*1650*/  CALL.ABS.NOINC R14 ;  /* 0x000000000e007343 */ /* 0x022fea0003c00000 */
.L_x_17:
[----:B------:R-:W-:-:S13]  /*1660*/  ISETP.NE.AND P0, PT, R102, 0x3, PT ;  /* 0x000000036600780c */ /* 0x000fda0003f05270 */
[----:B------:R-:W-:Y:S05]  /*1670*/  @!P0 BRA `(.L_x_18) ;  /* 0x0000000000048947 */ /* 0x000fea0003800000 */
[----:B------:R-:W-:Y:S01]  /*1680*/  BPT.TRAP 0x1 ;  /* 0x000000040000795c */ /* 0x000fe20000300000 */
.L_x_18:
[----:B------:R-:W0:Y:S01]  /*1690*/  S2UR UR5, SR_CgaCtaId ;  /* 0x00000000000579c3 */ /* 0x000e220000008800 */
[----:B------:R-:W-:Y:S01]  /*16a0*/  UMOV UR4, 0x400 ;  /* 0x0000040000047882 */ /* 0x000fe20000000000 */
[----:B------:R-:W-:Y:S02]  /*16b0*/  IMAD.U32 R0, RZ, RZ, UR36 ;  /* 0x00000024ff007e24 */ /* 0x000fe4000f8e00ff */
[----:B------:R-:W-:-:S03]  /*16c0*/  IMAD.U32 R3, RZ, RZ, UR42 ;  /* 0x0000002aff037e24 */ /* 0x000fc6000f8e00ff */
[----:B------:R-:W-:Y:S01]  /*16d0*/  SHF.L.U32 R0, R0, 0x1f, RZ ;  /* 0x0000001f00007819 */ /* 0x000fe200000006ff */
[----:B0-----:R-:W-:-:S06]  /*16e0*/  ULEA UR4, UR5, UR4, 0x18 ;  /* 0x0000000405047291 */ /* 0x001fcc000f8ec03f */
[----:B------:R-:W-:-:S04]  /*16f0*/  IMAD.U32 R6, RZ, RZ, UR4 ;  /* 0x00000004ff067e24 */ /* 0x000fc8000f8e00ff */
[----:B------:R-:W-:-:S04]  /*1700*/  IMAD R3, R3, 0x8, R6 ;  /* 0x0000000803037824 */ /* 0x000fc800078e0206 */
[----:B------:R0:W1:Y:S01]  /*1710*/  SYNCS.PHASECHK.TRANS64.TRYWAIT P1, [R3+URZ], R0 ;  /* 0x00000000030075a7 */ /* 0x000062000802017f */
[----:B------:R-:W-:Y:S05]  /*1720*/  @!P0 BRA `(.L_x_19) ;  /* 0x0000000000048947 */ /* 0x000fea0003800000 */
[----:B------:R-:W-:Y:S01]  /*1730*/  BPT.TRAP 0x1 ;  /* 0x000000040000795c */ /* 0x000fe20000300000 */
.L_x_19:
[----:B------:R-:W-:-:S05]  /*1740*/  IMAD.U32 R4, RZ, RZ, UR44 ;  /* 0x0000002cff047e24 */ /* 0x000fca000f8e00ff */
[----:B------:R-:W-:Y:S01]  /*1750*/  ISETP.GE.AND P2, PT, R4, 0x1, PT ;  /* 0x000000010400780c */ /* 0x000fe20003f46270 */
[----:B-1----:R-:W-:-:S12]  /*1760*/  @P1 BRA `(.L_x_20) ;  /* 0x0000000000081947 */ /* 0x002fd80003800000 */
[----:B------:R-:W1:Y:S02]  /*1770*/  SYNCS.PHASECHK.TRANS64.TRYWAIT P1, [R3+URZ], R0 ;  /* 0x00000000030075a7 */ /* 0x000e64000802017f */
[----:B-1----:R-:W-:Y:S05]  /*1780*/  @!P1 BRA `(.L_x_21) ;  /* 0x0000007000a89947 */ /* 0x002fea0003800000 */
.L_x_20:
[----:B------:R-:W-:Y:S05]  /*1790*/  WARPSYNC.ALL ;  /* 0x0000000000007948 */ /* 0x000fea0003800000 */
[----:B------:R-:W-:Y:S01]  /*17a0*/  R2UR UR4, R6 ;  /* 0x00000000060472ca */ /* 0x000fe200000e0000 */
[----:B------:R-:W-:Y:S01]  /*17b0*/  ULEA UR8, UR42, UR45, 0xc ;  /* 0x0000002d2a087291 */ /* 0x000fe2000f8e603f */
[----:B------:R-:W-:Y:S01]  /*17c0*/  WARPGROUP.ARRIVE ;  /* 0x00000000000079c5 */ /* 0x000fe20000000000 */
[----:B------:R-:W-:Y:S01]  /*17d0*/  UMOV UR9, 0x40000040 ;  /* 0x4000004000097882 */ /* 0x000fe20000000000 */
[----:B------:R-:W-:Y:S01]  /*17e0*/  UMOV UR11, 0x40000040 ;  /* 0x40000040000b7882 */ /* 0x000fe20000000000 */
[----:B------:R-:W-:Y:S01]  /*17f0*/  UIADD3 UR12, UR8, 0x2, URZ ;  /* 0x00000002080c7890 */ /* 0x000fe2000fffe03f */
[----:B------:R-:W-:Y:S01]  /*1800*/  UMOV UR13, 0x40000040 ;  /* 0x40000040000d7882 */ /* 0x000fe20000000000 */
[----:B------:R-:W-:-:S06]  /*1810*/  UMOV UR15, 0x40000040 ;  /* 0x40000040000f7882 */ /* 0x000fcc0000000000 */
[----:B------:R-:W-:-:S04]  /*1820*/  UIADD3 UR4, UR4, 0x30100, URZ ;  /* 0x0003010004047890 */ /* 0x000fc8000fffe03f */
[----:B------:R-:W-:-:S04]  /*1830*/  USHF.R.U32.HI UR4, URZ, 0x4, UR4 ;  /* 0x000000043f047899 */ /* 0x000fc80008011604 */
[----:B------:R-:W-:-:S04]  /*1840*/  ULOP3.LUT UR4, UR4, 0x3fff, URZ, 0xc0, !UPT ;  /* 0x00003fff04047892 */ /* 0x000fc8000f8ec03f */
[----:B------:R-:W-:-:S04]  /*1850*/  ULOP3.LUT UR4, UR4, 0x10000, URZ, 0xfc, !UPT ;  /* 0x0001000004047892 */ /* 0x000fc8000f8efc3f */
[----:B------:R-:W-:-:S04]  /*1860*/  ULEA UR6, UR42, UR4, 0xc ;  /* 0x000000042a067291 */ /* 0x000fc8000f8e603f */
[----:B------:R-:W-:-:S03]  /*1870*/  UIADD3 UR14, UR6, 0x2, URZ ;  /* 0x00000002060e7890 */ /* 0x000fc6000fffe03f */
[----:B------:R-:W-:Y:S02]  /*1880*/  UMOV UR10, UR6 ;  /* 0x00000006000a7c82 */ /* 0x000fe40008000000 */
[----:B------:R-:W-:Y:S01]  /*1890*/  HGMMA.64x128x8.F32.TF32 R24, gdesc[UR8], RZ, !UPT, gsb0 ;  /* 0x05e00000081879f0 */ /* 0x000fe2000c0028ff */
[----:B------:R-:W-:Y:S01]  /*18a0*/  UIADD3 UR10, UR6, 0xc06, URZ ;  /* 0x00000c06060a7890 */ /* 0x000fe2000fffe03f */
[----:B------:R-:W-:Y:S01]  /*18b0*/  UMOV UR9, 0x40000040 ;  /* 0x4000004000097882 */ /* 0x000fe20000000000 */
[----:B------:R-:W-:Y:S01]  /*18c0*/  UMOV UR11, 0x40000040 ;  /* 0x40000040000b7882 */ /* 0x000fe20000000000 */
[----:B------:R-:W-:Y:S02]  /*18d0*/  WARPGROUP.DEPBAR.LE gsb0, 0x0 ;  /* 0x00008000000079c5 */ /* 0x000fe40000010000 */
[----:B------:R-:W-:-:S06]  /*18e0*/  WARPGROUP.ARRIVE ;  /* 0x00000000000079c5 */ /* 0x000fcc0000000000 */
[----:B------:R-:W-:Y:S01]  /*18f0*/  HGMMA.64x128x8.F32.TF32 R24, gdesc[UR12], R24, gsb0 ;  /* 0x05e000000c1879f0 */ /* 0x000fe20008002818 */
[----:B------:R-:W-:Y:S02]  /*1900*/  UIADD3 UR12, UR8, 0x4, URZ ;  /* 0x00000004080c7890 */ /* 0x000fe4000fffe03f */
        /* <DEDUP_REMOVED lines=87> */
[----:B------:R-:W-:Y:S01]  /*1e80*/  UIADD3 UR8, UR8, 0xc06, URZ ;  /* 0x00000c0608087890 */ /* 0x000fe2000fffe03f */
[----:B------:R-:W-:Y:S02]  /*1e90*/  WARPGROUP.DEPBAR.LE gsb0, 0x0 ;  /* 0x00008000000079c5 */ /* 0x000fe40000010000 */
[----:B------:R-:W-:-:S06]  /*1ea0*/  WARPGROUP.ARRIVE ;  /* 0x00000000000079c5 */ /* 0x000fcc0000000000 */
[----:B------:R-:W-:Y:S03]  /*1eb0*/  HGMMA.64x128x8.F32.TF32 R24, gdesc[UR12], R24, gsb0 ;  /* 0x05e000000c1879f0 */ /* 0x000fe60008002818 */
[----:B------:R-:W-:Y:S02]  /*1ec0*/  WARPGROUP.DEPBAR.LE gsb0, 0x0 ;  /* 0x00008000000079c5 */ /* 0x000fe40000010000 */
[----:B------:R-:W-:-:S07]  /*1ed0*/  WARPGROUP.ARRIVE ;  /* 0x00000000000079c5 */ /* 0x000fce0000000000 */
[----:B------:R-:W-:Y:S03]  /*1ee0*/  HGMMA.64x128x8.F32.TF32 R24, gdesc[UR8], R24, gsb0 ;  /* 0x05e00000081879f0 */ /* 0x000fe60008002818 */
[----:B------:R-:W-:Y:S02]  /*1ef0*/  WARPGROUP.DEPBAR.LE gsb0, 0x0 ;  /* 0x00008000000079c5 */ /* 0x000fe40000010000 */
[----:B------:R-:W-:Y:S05]  /*1f00*/  @!P2 BRA `(.L_x_22) ;  /* 0x000000080078a947 */ /* 0x000fea0003800000 */
[----:B------:R-:W-:Y:S01]  /*1f10*/  UIADD3 UR5, UR42, 0x1, URZ ;  /* 0x000000012a057890 */ /* 0x000fe2000fffe03f */
[----:B01----:R-:W-:Y:S02]  /*1f20*/  IMAD.U32 R0, RZ, RZ, UR44 ;  /* 0x0000002cff007e24 */ /* 0x003fe4000f8e00ff */
[----:B------:R-:W-:Y:S01]  /*1f30*/  IMAD.U32 R3, RZ, RZ, UR42 ;  /* 0x0000002aff037e24 */ /* 0x000fe2000f8e00ff */
[----:B------:R-:W-:-:S04]  /*1f40*/  UISETP.NE.AND UP0, UPT, UR5, 0x3, UPT ;  /* 0x000000030500788c */ /* 0x000fc8000bf05270 */
[----:B------:R-:W-:Y:S02]  /*1f50*/  USEL UR6, URZ, 0x1, UP0 ;  /* 0x000000013f067887 */ /* 0x000fe40008000000 */
[----:B------:R-:W-:Y:S02]  /*1f60*/  USEL UR5, UR5, URZ, UP0 ;  /* 0x0000003f05057287 */ /* 0x000fe40008000000 */
[----:B------:R-:W-:-:S06]  /*1f70*/  ULOP3.LUT UR6, UR36, UR6, URZ, 0x3c, !UPT ;  /* 0x0000000624067292 */ /* 0x000fcc000f8e3c3f */
[----:B------:R-:W-:-:S07]  /*1f80*/  IMAD.U32 R7, RZ, RZ, UR6 ;  /* 0x00000006ff077e24 */ /* 0x000fce000f8e00ff */
.L_x_29:
[----:B------:R-:W-:Y:S05]  /*1f90*/  @!P0 BRA `(.L_x_23) ;  /* 0x0000000000048947 */ /* 0x000fea0003800000 */
[----:B------:R-:W-:Y:S01]  /*1fa0*/  BPT.TRAP 0x1 ;  /* 0x000000040000795c */ /* 0x000fe20000300000 */
.L_x_23:
[----:B------:R-:W0:Y:S01]  /*1fb0*/  S2UR UR7, SR_CgaCtaId ;  /* 0x00000000000779c3 */ /* 0x000e220000008800 */
[----:B------:R-:W-:Y:S01]  /*1fc0*/  UMOV UR6, 0x400 ;  /* 0x0000040000067882 */ /* 0x000fe20000000000 */
[----:B------:R-:W-:Y:S01]  /*1fd0*/  IMAD.U32 R5, RZ, RZ, UR5 ;  /* 0x00000005ff057e24 */ /* 0x000fe2000f8e00ff */
[----:B------:R-:W-:Y:S01]  /*1fe0*/  SHF.L.U32 R4, R7, 0x1f, RZ ;  /* 0x0000001f07047819 */ /* 0x000fe200000006ff */
[----:B0-----:R-:W-:-:S06]  /*1ff0*/  ULEA UR6, UR7, UR6, 0x18 ;  /* 0x0000000607067291 */ /* 0x001fcc000f8ec03f */
[----:B------:R-:W-:-:S04]  /*2000*/  IMAD.U32 R6, RZ, RZ, UR6 ;  /* 0x00000006ff067e24 */ /* 0x000fc8000f8e00ff */
[----:B------:R-:W-:-:S04]  /*2010*/  IMAD R5, R5, 0x8, R6 ;  /* 0x0000000805057824 */ /* 0x000fc800078e0206 */
[----:B------:R0:W1:Y:S01]  /*2020*/  SYNCS.PHASECHK.TRANS64.TRYWAIT P1, [R5+URZ], R4 ;  /* 0x00000004050075a7 */ /* 0x000062000802017f */
[----:B------:R-:W-:Y:S05]  /*2030*/  @!P0 BRA `(.L_x_24) ;  /* 0x0000000000048947 */ /* 0x000fea0003800000 */
[----:B------:R-:W-:Y:S01]  /*2040*/  BPT.TRAP 0x1 ;  /* 0x000000040000795c */ /* 0x000fe20000300000 */
.L_x_24:
[----:B-1----:R-:W-:Y:S05]  /*2050*/  @P1 BRA `(.L_x_25) ;  /* 0x0000000000081947 */ /* 0x002fea0003800000 */
[----:B------:R-:W1:Y:S02]  /*2060*/  SYNCS.PHASECHK.TRANS64.TRYWAIT P1, [R5+URZ], R4 ;  /* 0x00000004050075a7 */ /* 0x000e64000802017f */
[----:B-1----:R-:W-:Y:S05]  /*2070*/  @!P1 BRA `(.L_x_26) ;  /* 0x0000006800809947 */ /* 0x002fea0003800000 */
.L_x_25:
[----:B------:R-:W-:Y:S01]  /*2080*/  ULEA UR8, UR5, UR4, 0xc ;  /* 0x0000000405087291 */ /* 0x000fe2000f8e603f */
[----:B------:R-:W-:Y:S01]  /*2090*/  WARPGROUP.ARRIVE ;  /* 0x00000000000079c5 */ /* 0x000fe20000000000 */
[----:B------:R-:W-:Y:S01]  /*20a0*/  ULEA UR6, UR5, UR45, 0xc ;  /* 0x0000002d05067291 */ /* 0x000fe2000f8e603f */
[----:B------:R-:W-:Y:S01]  /*20b0*/  UMOV UR15, 0x40000040 ;  /* 0x40000040000f7882 */ /* 0x000fe20000000000 */
[----:B------:R-:W-:Y:S01]  /*20c0*/  UMOV UR13, 0x40000040 ;  /* 0x40000040000d7882 */ /* 0x000fe20000000000 */
[----:B------:R-:W-:Y:S02]  /*20d0*/  UIADD3 UR10, UR8, 0xc06, URZ ;  /* 0x00000c06080a7890 */ /* 0x000fe4000fffe03f */
[----:B------:R-:W-:Y:S02]  /*20e0*/  UMOV UR14, UR8 ;  /* 0x00000008000e7c82 */ /* 0x000fe40008000000 */
[----:B------:R-:W-:Y:S01]  /*20f0*/  UMOV UR12, UR6 ;  /* 0x00000006000c7c82 */ /* 0x000fe20008000000 */
[----:B------:R-:W-:Y:S01]  /*2100*/  UMOV UR11, 0x40000040 ;  /* 0x40000040000b7882 */ /* 0x000fe20000000000 */
[----:B------:R-:W-:Y:S01]  /*2110*/  HGMMA.64x128x8.F32.TF32 R24, gdesc[UR12], R24, gsb0 ;  /* 0x05e000000c1879f0 */ /* 0x000fe20008002818 */
[----:B------:R-:W-:-:S02]  /*2120*/  UIADD3 UR14, UR8, 0x2, URZ ;  /* 0x00000002080e7890 */ /* 0x000fc4000fffe03f */
[----:B------:R-:W-:Y:S01]  /*2130*/  UIADD3 UR12, UR6, 0x2, URZ ;  /* 0x00000002060c7890 */ /* 0x000fe2000fffe03f */
[----:B------:R-:W-:Y:S01]  /*2140*/  UMOV UR15, 0x40000040 ;  /* 0x40000040000f7882 */ /* 0x000fe20000000000 */
        /* <DEDUP_REMOVED lines=102> */
[----:B------:R-:W-:Y:S01]  /*27b0*/  BPT.TRAP 0x1 ;  /* 0x000000040000795c */ /* 0x000fe20000300000 */
.L_x_27:
[----:B------:R-:W-:-:S13]  /*27c0*/  ISETP.NE.AND P1, PT, R22, RZ, PT ;  /* 0x000000ff1600720c */ /* 0x000fda0003f25270 */
[----:B01----:R-:W-:-:S04]  /*27d0*/  @P1 IMAD R4, R3, 0x8, R6 ;  /* 0x0000000803041824 */ /* 0x003fc800078e0206 */
[----:B------:R-:W-:-:S05]  /*27e0*/  @P1 VIADD R4, R4, 0x18 ;  /* 0x0000001804041836 */ /* 0x000fca0000000000 */
[----:B------:R-:W-:-:S04]  /*27f0*/  @P1 PRMT R4, R19, 0x654, R4 ;  /* 0x0000065413041816 */ /* 0x000fc80000000004 */
[----:B------:R0:W-:Y:S01]  /*2800*/  @P1 SYNCS.ARRIVE.TRANS64.RED.A1T0 RZ, [R4+URZ], RZ ;  /* 0x000000ff04ff19a7 */ /* 0x0001e2000810043f */
[----:B------:R-:W-:-:S13]  /*2810*/  ISETP.GT.U32.AND P1, PT, R18, 0x1, PT ;  /* 0x000000011200780c */ /* 0x000fda0003f24070 */
[----:B0-----:R-:W-:Y:S05]  /*2820*/  @P1 BRA `(.L_x_28) ;  /* 0x0000000000041947 */ /* 0x001fea0003800000 */
[----:B------:R-:W-:Y:S01]  /*2830*/  BPT.TRAP 0x1 ;  /* 0x000000040000795c */ /* 0x000fe20000300000 */
.L_x_28:
[----:B------:R-:W-:Y:S01]  /*2840*/  UIADD3 UR5, UR5, 0x1, URZ ;  /* 0x0000000105057890 */ /* 0x000fe2000fffe03f */
[C---:B------:R-:W-:Y:S01]  /*2850*/  ISETP.GT.AND P2, PT, R0.reuse, 0x1, PT ;  /* 0x000000010000780c */ /* 0x040fe20003f44270 */
[----:B------:R-:W-:Y:S02]  /*2860*/  VIADD R3, R3, 0x1 ;  /* 0x0000000103037836 */ /* 0x000fe40000000000 */
[----:B------:R-:W-:Y:S01]  /*2870*/  UISETP.NE.AND UP0, UPT, UR5, 0x3, UPT ;  /* 0x000000030500788c */ /* 0x000fe2000bf05270 */
[----:B------:R-:W-:Y:S02]  /*2880*/  VIADD R0, R0, 0xffffffff ;  /* 0xffffffff00007836 */ /* 0x000fe40000000000 */
[C---:B------:R-:W-:Y:S01]  /*2890*/  ISETP.NE.AND P1, PT, R3.reuse, 0x3, PT ;  /* 0x000000030300780c */ /* 0x040fe20003f25270 */
[----:B------:R-:W-:Y:S02]  /*28a0*/  USEL UR6, URZ, 0x1, UP0 ;  /* 0x000000013f067887 */ /* 0x000fe40008000000 */
[----:B------:R-:W-:Y:S01]  /*28b0*/  USEL UR5, UR5, URZ, UP0 ;  /* 0x0000003f05057287 */ /* 0x000fe20008000000 */
[----:B------:R-:W-:-:S03]  /*28c0*/  SEL R3, R3, RZ, P1 ;  /* 0x000000ff03037207 */ /* 0x000fc60000800000 */
[----:B------:R-:W-:Y:S01]  /*28d0*/  LOP3.LUT R7, R7, UR6, RZ, 0x3c, !PT ;  /* 0x0000000607077c12 */ /* 0x000fe2000f8e3cff */
[----:B------:R-:W-:Y:S07]  /*28e0*/  @P2 BRA `(.L_x_29) ;  /* 0xfffffff400a82947 */ /* 0x000fee000383ffff */
.L_x_22:
[----:B01----:R-:W0:Y:S02]  /*28f0*/  LDC R0, c[0x0][0x28c] ;  /* 0x0000a300ff007b82 */ /* 0x003e240000000800 */
[----:B0-----:R-:W-:-:S13]  /*2900*/  ISETP.GE.AND P1, PT, R0, 0x1, PT ;  /* 0x000000010000780c */ /* 0x001fda0003f26270 */
[----:B------:R-:W-:Y:S05]  /*2910*/  @!P1 BRA `(.L_x_30) ;  /* 0x0000000000449947 */ /* 0x000fea0003800000 */
[----:B------:R-:W-:Y:S05]  /*2920*/  @!P0 BRA `(.L_x_31) ;  /* 0x0000000000048947 */ /* 0x000fea0003800000 */
[----:B------:R-:W-:Y:S01]  /*2930*/  BPT.TRAP 0x1 ;  /* 0x000000040000795c */ /* 0x000fe20000300000 */
.L_x_31:
[----:B------:R-:W-:-:S13]  /*2940*/  ISETP.NE.AND P0, PT, R22, RZ, PT ;  /* 0x000000ff1600720c */ /* 0x000fda0003f05270 */
[----:B------:R-:W-:-:S05]  /*2950*/  VOTEU.ANY UP0, P0 ;  /* 0x00000000003f7886 */ /* 0x000fca0000000100 */
[----:B------:R-:W-:-:S06]  /*2960*/  @UP0 UIADD3 UR4, UR44, UR42, URZ ;  /* 0x0000002a2c040290 */ /* 0x000fcc000fffe03f */
[----:B------:R-:W-:Y:S02]  /*2970*/  IMAD.U32 R4, RZ, RZ, UR4 ;  /* 0x00000004ff047e24 */ /* 0x000fe4000f8e00ff */
[----:B------:R-:W-:Y:S02]  /*2980*/  IMAD.U32 R3, RZ, RZ, UR4 ;  /* 0x00000004ff037e24 */ /* 0x000fe4000f8e00ff */
[----:B------:R-:W-:-:S05]  /*2990*/  @P0 IMAD.WIDE.U32 R4, R4, -0x55555555, RZ ;  /* 0xaaaaaaab04040825 */ /* 0x000fca00078e00ff */
[----:B------:R-:W-:-:S05]  /*29a0*/  @P0 SHF.R.U32.HI R0, RZ, 0x1, R5 ;  /* 0x00000001ff000819 */ /* 0x000fca0000011605 */
[----:B------:R-:W-:-:S04]  /*29b0*/  @P0 IMAD R0, R0, -0x3, R3 ;  /* 0xfffffffd00000824 */ /* 0x000fc800078e0203 */
[----:B------:R-:W-:-:S04]  /*29c0*/  @P0 IMAD R0, R0, 0x8, R6 ;  /* 0x0000000800000824 */ /* 0x000fc800078e0206 */
[----:B------:R-:W-:-:S05]  /*29d0*/  @P0 VIADD R0, R0, 0x18 ;  /* 0x0000001800000836 */ /* 0x000fca0000000000 */
[----:B------:R-:W-:-:S04]  /*29e0*/  @P0 PRMT R0, R19, 0x654, R0 ;  /* 0x0000065413000816 */ /* 0x000fc80000000000 */
[----:B------:R0:W-:Y:S01]  /*29f0*/  @P0 SYNCS.ARRIVE.TRANS64.RED.A1T0 RZ, [R0+URZ], RZ ;  /* 0x000000ff00ff09a7 */ /* 0x0001e2000810043f */
[----:B------:R-:W-:-:S13]  /*2a00*/  ISETP.GT.U32.AND P0, PT, R18, 0x1, PT ;  /* 0x000000011200780c */ /* 0x000fda0003f04070 */
[----:B0-----:R-:W-:Y:S05]  /*2a10*/  @P0 BRA `(.L_x_30) ;  /* 0x0000000000040947 */ /* 0x001fea0003800000 */
[----:B------:R-:W-:Y:S01]  /*2a20*/  BPT.TRAP 0x1 ;  /* 0x000000040000795c */ /* 0x000fe20000300000 */
.L_x_30:
[----:B------:R-:W-:Y:S01]  /*2a30*/  IMAD.SHL.U32 R100, R100, 0x80, RZ ;  /* 0x0000008064647824 */ /* 0x000fe200078e00ff */
[----:B------:R-:W-:Y:S01]  /*2a40*/  UIADD3 UR42, UR43, UR42, URZ ;  /* 0x0000002a2b2a7290 */ /* 0x000fe2000fffe03f */
[----:B------:R-:W-:Y:S01]  /*2a50*/  SHF.R.S32.HI R11, RZ, 0x1f, R101 ;  /* 0x0000001fff0b7819 */ /* 0x000fe20000011465 */
[----:B------:R-:W-:Y:S01]  /*2a60*/  UISETP.GE.U32.AND UP1, UPT, UR43, 0x3, UPT ;  /* 0x000000032b00788c */ /* 0x000fe2000bf26070 */
[----:B------:R-:W-:Y:S01]  /*2a70*/  IMAD.SHL.U32 R6, R103, 0x80, RZ ;  /* 0x0000008067067824 */ /* 0x000fe200078e00ff */
[----:B------:R-:W-:Y:S01]  /*2a80*/  ULDC UR7, c[0x0][0x288] ;  /* 0x0000a20000077ab9 */ /* 0x000fe20000000800 */
[C---:B------:R-:W-:Y:S01]  /*2a90*/  LOP3.LUT R8, R100.reuse, 0x6, R95, 0xf8, !PT ;  /* 0x0000000664087812 */ /* 0x040fe200078ef85f */
[----:B------:R-:W-:Y:S01]  /*2aa0*/  UISETP.GT.U32.AND UP0, UPT, UR42, 0x2, UPT ;  /* 0x000000022a00788c */ /* 0x000fe2000bf04070 */
[----:B------:R-:W-:Y:S01]  /*2ab0*/  ISETP.GE.AND P0, PT, R100, UR7, PT ;  /* 0x0000000764007c0c */ /* 0x000fe2000bf06270 */
[----:B------:R-:W-:Y:S01]  /*2ac0*/  ULDC.64 UR4, c[0x0][0x5d0] ;  /* 0x0001740000047ab9 */ /* 0x000fe20000000a00 */
[--C-:B------:R-:W-:Y:S01]  /*2ad0*/  SHF.R.S32.HI R9, RZ, 0x1f, R8.reuse ;  /* 0x0000001fff097819 */ /* 0x100fe20000011408 */
[----:B------:R-:W-:Y:S01]  /*2ae0*/  ULDC UR10, c[0x0][0x284] ;  /* 0x0000a100000a7ab9 */ /* 0x000fe20000000800 */
[----:B------:R-:W-:Y:S01]  /*2af0*/  IMAD R0, R11, UR4, RZ ;  /* 0x000000040b007c24 */ /* 0x000fe2000f8e02ff */
[----:B------:R-:W-:Y:S01]  /*2b00*/  UISETP.LT.U32.AND UP0, UPT, UR43, 0x3, UP0 ;  /* 0x000000032b00788c */ /* 0x000fe20008701070 */
[----:B------:R-:W-:Y:S01]  /*2b10*/  ISETP.GE.OR P0, PT, R6, UR10, P0 ;  /* 0x0000000a06007c0c */ /* 0x000fe20008706670 */
[----:B------:R-:W-:Y:S01]  /*2b20*/  IMAD.WIDE.U32 R4, R101, UR4, R8 ;  /* 0x0000000465047c25 */ /* 0x000fe2000f8e0008 */
[----:B------:R-:W-:Y:S01]  /*2b30*/  ULDC.64 UR8, c[0x0][0x5c8] ;  /* 0x0001720000087ab9 */ /* 0x000fe20000000a00 */
[----:B------:R-:W-:-:S02]  /*2b40*/  USEL UR6, URZ, 0x1, !UP0 ;  /* 0x000000013f067887 */ /* 0x000fc4000c000000 */
[----:B------:R-:W-:Y:S01]  /*2b50*/  IMAD R3, R101, UR5, R0 ;  /* 0x0000000565037c24 */ /* 0x000fe2000f8e0200 */
[----:B------:R-:W-:Y:S01]  /*2b60*/  @UP1 UIMAD.WIDE.U32 UR4, UR42, -0x55555555, URZ ;  /* 0xaaaaaaab2a0418a5 */ /* 0x000fe2000f8e003f */
[----:B------:R-:W-:Y:S01]  /*2b70*/  IMAD.WIDE R104, R103, 0x80, R88 ;  /* 0x0000008067687825 */ /* 0x000fe200078e0258 */
[----:B------:R-:W-:Y:S02]  /*2b80*/  ULOP3.LUT UR36, UR36, UR6, URZ, 0x3c, !UPT ;  /* 0x0000000624247292 */ /* 0x000fe4000f8e3c3f */
[----:B------:R-:W-:Y:S01]  /*2b90*/  @UP1 USHF.R.U32.HI UR4, URZ, 0x1, UR5 ;  /* 0x000000013f041899 */ /* 0x000fe20008011605 */
[----:B------:R-:W-:Y:S02]  /*2ba0*/  IMAD.IADD R5, R5, 0x1, R3 ;  /* 0x0000000105057824 */ /* 0x000fe400078e0203 */
[----:B------:R-:W-:Y:S01]  /*2bb0*/  IMAD R3, R105, UR8, RZ ;  /* 0x0000000869037c24 */ /* 0x000fe2000f8e02ff */
[----:B------:R-:W-:Y:S01]  /*2bc0*/  @UP1 ULOP3.LUT UR36, UR36, 0x1, UR4, 0x78, !UPT ;  /* 0x0000000124241892 */ /* 0x000fe2000f8e7804 */
[----:B------:R-:W-:-:S04]  /*2bd0*/  IMAD.WIDE.U32 R106, R104, UR8, R4 ;  /* 0x00000008686a7c25 */ /* 0x000fc8000f8e0004 */
[----:B------:R-:W-:Y:S02]  /*2be0*/  IMAD R7, R104, UR9, R3 ;  /* 0x0000000968077c24 */ /* 0x000fe4000f8e0203 */
[----:B------:R-:W-:Y:S01]  /*2bf0*/  IMAD.MOV.U32 R0, RZ, RZ, -0x1 ;  /* 0xffffffffff007424 */ /* 0x000fe200078e00ff */
[----:B------:R-:W-:Y:S06]  /*2c00*/  @P0 BRA `(.L_x_32) ;  /* 0x0000004000100947 */ /* 0x000fec0003800000 */
[----:B-----5:R-:W-:Y:S01]  /*2c10*/  FSETP.NEU.AND P1, PT, R90, RZ, PT ;  /* 0x000000ff5a00720b */ /* 0x020fe20003f2d000 */
[----:B------:R-:W-:Y:S01]  /*2c20*/  IMAD.IADD R4, R94, 0x1, -R100 ;  /* 0x000000015e047824 */ /* 0x000fe200078e0a64 */
[----:B------:R-:W-:Y:S01]  /*2c30*/  BSSY B0, `(.L_x_32) ;  /* 0x0000401000007945 */ /* 0x000fe20003800000 */
[----:B------:R-:W-:Y:S02]  /*2c40*/  IMAD.IADD R3, R99, 0x1, -R6 ;  /* 0x0000000163037824 */ /* 0x000fe400078e0a06 */
[----:B------:R-:W-:Y:S01]  /*2c50*/  IMAD.IADD R117, R107, 0x1, R7 ;  /* 0x000000016b757824 */ /* 0x000fe200078e0207 */
[----:B------:R-:W-:-:S04]  /*2c60*/  ISETP.GT.AND P0, PT, R4, RZ, PT ;  /* 0x000000ff0400720c */ /* 0x000fc80003f04270 */
[----:B------:R-:W-:-:S03]  /*2c70*/  ISETP.GT.AND P2, PT, R3, RZ, P0 ;  /* 0x000000ff0300720c */ /* 0x000fc60000744270 */
[----:B------:R-:W-:Y:S10]  /*2c80*/  @!P1 BRA `(.L_x_33) ;  /* 0x0000002c001c9947 */ /* 0x000ff40003800000 */
[----:B------:R-:W0:Y:S01]  /*2c90*/  LDC.64 R110, c[0x0][0x5b8] ;  /* 0x00016e00ff6e7b82 */ /* 0x000e220000000a00 */
[----:B------:R-:W-:-:S07]  /*2ca0*/  ULDC.64 UR4, c[0x0][0x5c0] ;  /* 0x0001700000047ab9 */ /* 0x000fce0000000a00 */
[----:B------:R-:W1:Y:S08]  /*2cb0*/  LDC.64 R112, c[0x0][0x5b0] ;  /* 0x00016c00ff707b82 */ /* 0x000e700000000a00 */
[----:B------:R-:W2:Y:S01]  /*2cc0*/  LDC.64 R114, c[0x0][0x5a8] ;  /* 0x00016a00ff727b82 */ /* 0x000ea20000000a00 */
[-C--:B0-----:R-:W-:Y:S02]  /*2cd0*/  IMAD R6, R11, R110.reuse, RZ ;  /* 0x0000006e0b067224 */ /* 0x081fe400078e02ff */
[----:B------:R-:W-:-:S04]  /*2ce0*/  IMAD.WIDE.U32 R108, R101, R110, R8 ;  /* 0x0000006e656c7225 */ /* 0x000fc800078e0008 */
[----:B------:R-:W-:Y:S02]  /*2cf0*/  IMAD R103, R101, R111, R6 ;  /* 0x0000006f65677224 */ /* 0x000fe400078e0206 */
[-C--:B-1----:R-:W-:Y:S02]  /*2d00*/  IMAD R5, R105, R112.reuse, RZ ;  /* 0x0000007069057224 */ /* 0x082fe400078e02ff */
[----:B------:R-:W-:Y:S02]  /*2d10*/  IMAD.IADD R13, R109, 0x1, R103 ;  /* 0x000000016d0d7824 */ /* 0x000fe400078e0267 */
[----:B------:R-:W-:Y:S02]  /*2d20*/  IMAD.MOV.U32 R12, RZ, RZ, R108 ;  /* 0x000000ffff0c7224 */ /* 0x000fe400078e006c */
[C---:B------:R-:W-:Y:S02]  /*2d30*/  IMAD R105, R104.reuse, R113, R5 ;  /* 0x0000007168697224 */ /* 0x040fe400078e0205 */
[----:B------:R-:W-:-:S04]  /*2d40*/  IMAD.WIDE.U32 R6, R104, R112, R12 ;  /* 0x0000007068067225 */ /* 0x000fc800078e000c */
[----:B------:R-:W-:Y:S01]  /*2d50*/  IMAD.IADD R5, R7, 0x1, R105 ;  /* 0x0000000107057824 */ /* 0x000fe200078e0269 */
[----:B--2---:R-:W-:-:S04]  /*2d60*/  LEA R14, P1, R6, R114, 0x2 ;  /* 0x00000072060e7211 */ /* 0x004fc800078210ff */
[----:B------:R-:W-:-:S05]  /*2d70*/  LEA.HI.X R15, R6, R115, R5, 0x2, P1 ;  /* 0x00000073060f7211 */ /* 0x000fca00008f1405 */
[----:B------:R0:W2:Y:S01]  /*2d80*/  @P2 LDG.E.LTC128B R5, desc[UR40][R14.64] ;  /* 0x000000280e052981 */ /* 0x0000a2000c1e1920 */
[----:B------:R-:W-:Y:S01]  /*2d90*/  LEA R10, P3, R106, UR4, 0x2 ;  /* 0x000000046a0a7c11 */ /* 0x000fe2000f8610ff */
[----:B------:R-:W-:Y:S01]  /*2da0*/  IMAD.WIDE.U32 R6, R104, R112, R8 ;  /* 0x0000007068067225 */ /* 0x000fe200078e0008 */
[----:B------:R-:W-:Y:S01]  /*2db0*/  ISETP.GT.AND P1, PT, R4, 0x1, PT ;  /* 0x000000010400780c */ /* 0x000fe20003f24270 */
[----:B------:R-:W-:Y:S02]  /*2dc0*/  BSSY B1, `(.L_x_34) ;  /* 0x0000012000017945 */ /* 0x000fe40003800000 */
[----:B------:R-:W-:Y:S02]  /*2dd0*/  IMAD.IADD R7, R105, 0x1, R7 ;  /* 0x0000000169077824 */ /* 0x000fe400078e0207 */
[----:B------:R-:W-:Y:S01]  /*2de0*/  IMAD.WIDE.U32 R20, R101, R110, R6 ;  /* 0x0000006e65147225 */ /* 0x000fe200078e0006 */
[----:B0-----:R-:W-:-:S03]  /*2df0*/  SHF.L.U64.HI R15, R112, 0x3, R113 ;  /* 0x00000003700f7819 */ /* 0x001fc60000010271 */
[----:B------:R-:W-:Y:S01]  /*2e00*/  IMAD.IADD R7, R103, 0x1, R21 ;  /* 0x0000000167077824 */ /* 0x000fe200078e0215 */
[----:B------:R-:W-:Y:S01]  /*2e10*/  LEA R6, P4, R20, R114, 0x2 ;  /* 0x0000007214067211 */ /* 0x000fe200078810ff */
[----:B------:R-:W-:-:S03]  /*2e20*/  IMAD.SHL.U32 R14, R112, 0x8, RZ ;  /* 0x00000008700e7824 */ /* 0x000fc600078e00ff */
[----:B------:R-:W-:Y:S01]  /*2e30*/  LEA.HI.X R7, R20, R115, R7, 0x2, P4 ;  /* 0x0000007314077211 */ /* 0x000fe200020f1407 */
[----:B------:R-:W-:Y:S01]  /*2e40*/  IMAD.WIDE.U32 R20, R104, R112, R14 ;  /* 0x0000007068147225 */ /* 0x000fe200078e000e */
[----:B--2---:R-:W-:-:S05]  /*2e50*/  LOP3.LUT R11, R5, 0xffffe000, RZ, 0xc0, !PT ;  /* 0xffffe000050b7812 */ /* 0x004fca00078ec0ff */
[----:B------:R-:W-:-:S04]  /*2e60*/  FMUL R11, R11, R90 ;  /* 0x0000005a0b0b7220 */ /* 0x000fc80000400000 */
[----:B------:R-:W-:Y:S01]  /*2e70*/  FFMA R107, R24, R23, R11 ;  /* 0x00000017186b7223 */ /* 0x000fe2000000000b */
[----:B------:R-:W-:Y:S02]  /*2e80*/  LEA.HI.X R11, R106, UR5, R117, 0x2, P3 ;  /* 0x000000056a0b7c11 */ /* 0x000fe400098f1475 */
[----:B------:R-:W-:Y:S02]  /*2e90*/  ISETP.GT.AND P3, PT, R3, RZ, P1 ;  /* 0x000000ff0300720c */ /* 0x000fe40000f64270 */
[----:B------:R-:W-:-:S05]  /*2ea0*/  F2FP.TF32.F32.PACK_B R107, R107 ;  /* 0x0000006bff6b723e */ /* 0x000fca00024050ff */
[----:B------:R0:W-:Y:S06]  /*2eb0*/  @P2 STG.E desc[UR40][R10.64], R107 ;  /* 0x0000006b0a002986 */ /* 0x0001ec000c101928 */
[----:B------:R-:W-:Y:S05]  /*2ec0*/  @!P3 BRA `(.L_x_35) ;  /* 0x000000000004b947 */ /* 0x000fea0003800000 */
[----:B------:R1:W5:Y:S02]  /*2ed0*/  LDG.E.LTC128B R5, desc[UR40][R6.64+0x4] ;  /* 0x0000042806057981 */ /* 0x000364000c1e1920 */
.L_x_35:
[----:B------:R-:W-:Y:S05]  /*2ee0*/  BSYNC B1 ;  /* 0x0000000000017941 */ /* 0x000fea0003800000 */
.L_x_34:
[----:B-----5:R-:W-:Y:S01]  /*2ef0*/  LOP3.LUT R15, R5, 0xffffe000, RZ, 0xc0, !PT ;  /* 0xffffe000050f7812 */ /* 0x020fe200078ec0ff */
[----:B------:R-:W-:Y:S01]  /*2f00*/  IMAD.IADD R105, R105, 0x1, R21 ;  /* 0x0000000169697824 */ /* 0x000fe200078e0215 */
[----:B------:R-:W-:Y:S01]  /*2f10*/  IADD3 R108, P2, R108, R20, RZ ;  /* 0x000000146c6c7210 */ /* 0x000fe20007f5e0ff */
[----:B------:R-:W-:Y:S01]  /*2f20*/  IMAD.MOV.U32 R24, RZ, RZ, R5 ;  /* 0x000000ffff187224 */ /* 0x000fe200078e0005 */
[----:B------:R-:W-:Y:S01]  /*2f30*/  ISETP.GT.AND P0, PT, R3, 0x8, P0 ;  /* 0x000000080300780c */ /* 0x000fe20000704270 */
[----:B------:R-:W-:Y:S02]  /*2f40*/  FMUL R12, R15, R90 ;  /* 0x0000005a0f0c7220 */ /* 0x000fe40000400000 */
[----:B------:R-:W-:Y:S01]  /*2f50*/  IMAD.X R13, R105, 0x1, R13, P2 ;  /* 0x00000001690d7824 */ /* 0x000fe200010e060d */
[----:B------:R-:W-:Y:S01]  /*2f60*/  LEA R14, P2, R108, R114, 0x2 ;  /* 0x000000726c0e7211 */ /* 0x000fe200078410ff */
[----:B------:R-:W-:-:S03]  /*2f70*/  FFMA R25, R25, R23, R12 ;  /* 0x0000001719197223 */ /* 0x000fc6000000000c */
[----:B------:R-:W-:Y:S02]  /*2f80*/  LEA.HI.X R15, R108, R115, R13, 0x2, P2 ;  /* 0x000000736c0f7211 */ /* 0x000fe400010f140d */
[----:B------:R-:W-:-:S05]  /*2f90*/  F2FP.TF32.F32.PACK_B R25, R25 ;  /* 0x00000019ff19723e */ /* 0x000fca00024050ff */
[----:B------:R2:W-:Y:S04]  /*2fa0*/  @P3 STG.E desc[UR40][R10.64+0x4], R25 ;  /* 0x000004190a003986 */ /* 0x0005e8000c101928 */
[----:B------:R-:W3:Y:S01]  /*2fb0*/  @P0 LDG.E.LTC128B R24, desc[UR40][R14.64] ;  /* 0x000000280e180981 */ /* 0x000ee2000c1e1920 */
[----:B------:R-:W-:Y:S01]  /*2fc0*/  IADD3 R20, P2, R8, R20, RZ ;  /* 0x0000001408147210 */ /* 0x000fe20007f5e0ff */
[----:B------:R-:W-:Y:S01]  /*2fd0*/  BSSY B1, `(.L_x_36) ;  /* 0x0000011000017945 */ /* 0x000fe20003800000 */
[----:B------:R-:W-:-:S03]  /*2fe0*/  ISETP.GT.AND P1, PT, R3, 0x8, P1 ;  /* 0x000000080300780c */ /* 0x000fc60000f24270 */
[----:B------:R-:W-:Y:S01]  /*2ff0*/  IMAD.X R21, R9, 0x1, R105, P2 ;  /* 0x0000000109157824 */ /* 0x000fe200010e0669 */
[C---:B------:R-:W-:Y:S02]  /*3000*/  SHF.L.U64.HI R9, R91.reuse, 0x2, R92 ;  /* 0x000000025b097819 */ /* 0x040fe4000001025c */
[----:B------:R-:W-:Y:S01]  /*3010*/  LEA R12, P2, R91, R10, 0x2 ;  /* 0x0000000a5b0c7211 */ /* 0x000fe200078410ff */
[----:B------:R-:W-:-:S04]  /*3020*/  IMAD.WIDE.U32 R20, R101, R110, R20 ;  /* 0x0000006e65147225 */ /* 0x000fc800078e0014 */
[----:B------:R-:W-:Y:S01]  /*3030*/  IMAD.X R13, R9, 0x1, R11, P2 ;  /* 0x00000001090d7824 */ /* 0x000fe200010e060b */
[----:B------:R-:W-:Y:S02]  /*3040*/  LEA R8, P3, R20, R114, 0x2 ;  /* 0x0000007214087211 */ /* 0x000fe400078610ff */
[----:B---3--:R-:W-:-:S05]  /*3050*/  LOP3.LUT R5, R24, 0xffffe000, RZ, 0xc0, !PT ;  /* 0xffffe00018057812 */ /* 0x008fca00078ec0ff */
[----:B------:R-:W-:-:S04]  /*3060*/  FMUL R5, R5, R90 ;  /* 0x0000005a05057220 */ /* 0x000fc80000400000 */
[----:B------:R-:W-:Y:S01]  /*3070*/  FFMA R101, R26, R23, R5 ;  /* 0x000000171a657223 */ /* 0x000fe20000000005 */
[----:B------:R-:W-:-:S04]  /*3080*/  IMAD.IADD R5, R103, 0x1, R21 ;  /* 0x0000000167057824 */ /* 0x000fc800078e0215 */
[----:B------:R-:W-:Y:S02]  /*3090*/  F2FP.TF32.F32.PACK_B R101, R101 ;  /* 0x00000065ff65723e */ /* 0x000fe400024050ff */
[----:B------:R-:W-:-:S03]  /*30a0*/  LEA.HI.X R9, R20, R115, R5, 0x2, P3 ;  /* 0x0000007314097211 */ /* 0x000fc600018f1405 */
[----:B------:R2:W-:Y:S01]  /*30b0*/  @P0 STG.E desc[UR40][R12.64], R101 ;  /* 0x000000650c000986 */ /* 0x0005e2000c101928 */
[----:B------:R-:W-:Y:S05]  /*30c0*/  @!P1 BRA `(.L_x_37) ;  /* 0x0000000000049947 */ /* 0x000fea0003800000 */
[----:B------:R3:W5:Y:S02]  /*30d0*/  LDG.E.LTC128B R24, desc[UR40][R8.64+0x4] ;  /* 0x0000042808187981 */ /* 0x000764000c1e1920 */
.L_x_37:
[----:B------:R-:W-:Y:S05]  /*30e0*/  BSYNC B1 ;  /* 0x0000000000017941 */ /* 0x000fea0003800000 */
.L_x_36:
[----:B-----5:R-:W-:Y:S01]  /*30f0*/  LOP3.LUT R5, R24, 0xffffe000, RZ, 0xc0, !PT ;  /* 0xffffe00018057812 */ /* 0x020fe200078ec0ff */
[----:B------:R-:W-:Y:S01]  /*3100*/  BSSY B1, `(.L_x_38) ;  /* 0x0000009000017945 */ /* 0x000fe20003800000 */
[----:B------:R-:W-:-:S03]  /*3110*/  ISETP.GT.AND P0, PT, R4, 0x8, PT ;  /* 0x000000080400780c */ /* 0x000fc60003f04270 */
[----:B------:R-:W-:Y:S01]  /*3120*/  FMUL R14, R5, R90 ;  /* 0x0000005a050e7220 */ /* 0x000fe20000400000 */
[----:B------:R-:W-:-:S03]  /*3130*/  ISETP.GT.AND P2, PT, R3, RZ, P0 ;  /* 0x000000ff0300720c */ /* 0x000fc60000744270 */
[----:B------:R-:W-:-:S05]  /*3140*/  FFMA R27, R27, R23, R14 ;  /* 0x000000171b1b7223 */ /* 0x000fca000000000e */
[----:B------:R-:W-:-:S05]  /*3150*/  F2FP.TF32.F32.PACK_B R27, R27 ;  /* 0x0000001bff1b723e */ /* 0x000fca00024050ff */
[----:B------:R4:W-:Y:S01]  /*3160*/  @P1 STG.E desc[UR40][R12.64+0x4], R27 ;  /* 0x0000041b0c001986 */ /* 0x0009e2000c101928 */
[----:B------:R-:W-:Y:S05]  /*3170*/  @!P2 BRA `(.L_x_39) ;  /* 0x000000000004a947 */ /* 0x000fea0003800000 */
[----:B------:R0:W5:Y:S02]  /*3180*/  LDG.E.LTC128B R24, desc[UR40][R6.64+0x20] ;  /* 0x0000202806187981 */ /* 0x000164000c1e1920 */
.L_x_39:
[----:B------:R-:W-:Y:S05]  /*3190*/  BSYNC B1 ;  /* 0x0000000000017941 */ /* 0x000fea0003800000 */
.L_x_38:
        /* <DEDUP_REMOVED lines=10> */
.L_x_41:
[----:B------:R-:W-:Y:S05]  /*3240*/  BSYNC B1 ;  /* 0x0000000000017941 */ /* 0x000fea0003800000 */
.L_x_40:
[----:B0----5:R-:W-:Y:S01]  /*3250*/  LOP3.LUT R5, R24, 0xffffe000, RZ, 0xc0, !PT ;  /* 0xffffe00018057812 */ /* 0x021fe200078ec0ff */
[----:B------:R-:W-:Y:S01]  /*3260*/  BSSY B1, `(.L_x_42) ;  /* 0x0000008000017945 */ /* 0x000fe20003800000 */
[----:B------:R-:W-:-:S03]  /*3270*/  ISETP.GT.AND P0, PT, R3, 0x8, P0 ;  /* 0x000000080300780c */ /* 0x000fc60000704270 */
[----:B------:R-:W-:-:S04]  /*3280*/  FMUL R14, R5, R90 ;  /* 0x0000005a050e7220 */ /* 0x000fc80000400000 */
[----:B------:R-:W-:-:S05]  /*3290*/  FFMA R29, R29, R23, R14 ;  /* 0x000000171d1d7223 */ /* 0x000fca000000000e */
[----:B------:R-:W-:-:S05]  /*32a0*/  F2FP.TF32.F32.PACK_B R29, R29 ;  /* 0x0000001dff1d723e */ /* 0x000fca00024050ff */
[----:B------:R0:W-:Y:S01]  /*32b0*/  @P3 STG.E desc[UR40][R10.64+0x24], R29 ;  /* 0x0000241d0a003986 */ /* 0x0001e2000c101928 */
[----:B------:R-:W-:Y:S05]  /*32c0*/  @!P0 BRA `(.L_x_43) ;  /* 0x0000000000048947 */ /* 0x000fea0003800000 */
[----:B------:R0:W5:Y:S02]  /*32d0*/  LDG.E.LTC128B R24, desc[UR40][R8.64+0x20] ;  /* 0x0000202808187981 */ /* 0x000164000c1e1920 */
.L_x_43:
[----:B------:R-:W-:Y:S05]  /*32e0*/  BSYNC B1 ;  /* 0x0000000000017941 */ /* 0x000fea0003800000 */
.L_x_42:
[----:B-----5:R-:W-:Y:S01]  /*32f0*/  LOP3.LUT R5, R24, 0xffffe000, RZ, 0xc0, !PT ;  /* 0xffffe00018057812 */ /* 0x020fe200078ec0ff */
        /* <DEDUP_REMOVED lines=8> */
.L_x_45:
[----:B------:R-:W-:Y:S05]  /*3380*/  BSYNC B1 ;  /* 0x0000000000017941 */ /* 0x000fea0003800000 */
.L_x_44:
[----:B0----5:R-:W-:Y:S01]  /*3390*/  LOP3.LUT R5, R24, 0xffffe000, RZ, 0xc0, !PT ;  /* 0xffffe00018057812 */ /* 0x021fe200078ec0ff */
        /* <DEDUP_REMOVED lines=9> */
.L_x_47:
[----:B------:R-:W-:Y:S05]  /*3430*/  BSYNC B1 ;  /* 0x0000000000017941 */ /* 0x000fea0003800000 */
.L_x_46:
        /* <DEDUP_REMOVED lines=10> */
.L_x_49:
[----:B------:R-:W-:Y:S05]  /*34e0*/  BSYNC B1 ;  /* 0x0000000000017941 */ /* 0x000fea0003800000 */
.L_x_48:
        /* <DEDUP_REMOVED lines=9> */
.L_x_51:
[----:B------:R-:W-:Y:S05]  /*3580*/  BSYNC B1 ;  /* 0x0000000000017941 */ /* 0x000fea0003800000 */
.L_x_50:
        /* <DEDUP_REMOVED lines=9> */
.L_x_53:
[----:B------:R-:W-:Y:S05]  /*3620*/  BSYNC B1 ;  /* 0x0000000000017941 */ /* 0x000fea0003800000 */
.L_x_52:
        /* <DEDUP_REMOVED lines=10> */
.L_x_55:
[----:B------:R-:W-:Y:S05]  /*36d0*/  BSYNC B1 ;  /* 0x0000000000017941 */ /* 0x000fea0003800000 */
.L_x_54:
        /* <DEDUP_REMOVED lines=10> */
.L_x_57:
[----:B------:R-:W-:Y:S05]  /*3780*/  BSYNC B1 ;  /* 0x0000000000017941 */ /* 0x000fea0003800000 */
.L_x_56:
        /* <DEDUP_REMOVED lines=9> */
.L_x_59:
[----:B------:R-:W-:Y:S05]  /*3820*/  BSYNC B1 ;  /* 0x0000000000017941 */ /* 0x000fea0003800000 */
.L_x_58:
        /* <DEDUP_REMOVED lines=9> */
.L_x_61:
[----:B------:R-:W-:Y:S05]  /*38c0*/  BSYNC B1 ;  /* 0x0000000000017941 */ /* 0x000fea0003800000 */
.L_x_60:
        /* <DEDUP_REMOVED lines=10> */
.L_x_63:
[----:B------:R-:W-:Y:S05]  /*3970*/  BSYNC B1 ;  /* 0x0000000000017941 */ /* 0x000fea0003800000 */
.L_x_62:
        /* <DEDUP_REMOVED lines=10> */
.L_x_65:
[----:B------:R-:W-:Y:S05]  /*3a20*/  BSYNC B1 ;  /* 0x0000000000017941 */ /* 0x000fea0003800000 */
.L_x_64:
        /* <DEDUP_REMOVED lines=9> */
.L_x_67:
[----:B------:R-:W-:Y:S05]  /*3ac0*/  BSYNC B1 ;  /* 0x0000000000017941 */ /* 0x000fea0003800000 */
.L_x_66:
        /* <DEDUP_REMOVED lines=9> */
.L_x_69:
[----:B------:R-:W-:Y:S05]  /*3b60*/  BSYNC B1 ;  /* 0x0000000000017941 */ /* 0x000fea0003800000 */
.L_x_68:
        /* <DEDUP_REMOVED lines=10> */
.L_x_71:
[----:B------:R-:W-:Y:S05]  /*3c10*/  BSYNC B1 ;  /* 0x0000000000017941 */ /* 0x000fea0003800000 */
.L_x_70:
        /* <DEDUP_REMOVED lines=10> */
.L_x_73:
[----:B------:R-:W-:Y:S05]  /*3cc0*/  BSYNC B1 ;  /* 0x0000000000017941 */ /* 0x000fea0003800000 */
.L_x_72:
        /* <DEDUP_REMOVED lines=9> */
.L_x_75:
[----:B------:R-:W-:Y:S05]  /*3d60*/  BSYNC B1 ;  /* 0x0000000000017941 */ /* 0x000fea0003800000 */
.L_x_74:
        /* <DEDUP_REMOVED lines=9> */
.L_x_77:
[----:B------:R-:W-:Y:S05]  /*3e00*/  BSYNC B1 ;  /* 0x0000000000017941 */ /* 0x000fea0003800000 */
.L_x_76:
        /* <DEDUP_REMOVED lines=10> */
.L_x_79:
[----:B------:R-:W-:Y:S05]  /*3eb0*/  BSYNC B1 ;  /* 0x0000000000017941 */ /* 0x000fea0003800000 */
.L_x_78:
        /* <DEDUP_REMOVED lines=10> */
.L_x_81:
[----:B------:R-:W-:Y:S05]  /*3f60*/  BSYNC B1 ;  /* 0x0000000000017941 */ /* 0x000fea0003800000 */
.L_x_80:
        /* <DEDUP_REMOVED lines=9> */
.L_x_83:
[----:B------:R-:W-:Y:S05]  /*4000*/  BSYNC B1 ;  /* 0x0000000000017941 */ /* 0x000fea0003800000 */
.L_x_82:
        /* <DEDUP_REMOVED lines=9> */
.L_x_85:
[----:B------:R-:W-:Y:S05]  /*40a0*/  BSYNC B1 ;  /* 0x0000000000017941 */ /* 0x000fea0003800000 */
.L_x_84:
        /* <DEDUP_REMOVED lines=10> */
.L_x_87:
[----:B------:R-:W-:Y:S05]  /*4150*/  BSYNC B1 ;  /* 0x0000000000017941 */ /* 0x000fea0003800000 */
.L_x_86:
        /* <DEDUP_REMOVED lines=10> */
.L_x_89:
[----:B------:R-:W-:Y:S05]  /*4200*/  BSYNC B1 ;  /* 0x0000000000017941 */ /* 0x000fea0003800000 */
.L_x_88:
        /* <DEDUP_REMOVED lines=9> */
.L_x_91:
[----:B------:R-:W-:Y:S05]  /*42a0*/  BSYNC B1 ;  /* 0x0000000000017941 */ /* 0x000fea0003800000 */
.L_x_90:
        /* <DEDUP_REMOVED lines=9> */
.L_x_93:
[----:B------:R-:W-:Y:S05]  /*4340*/  BSYNC B1 ;  /* 0x0000000000017941 */ /* 0x000fea0003800000 */
.L_x_92:
        /* <DEDUP_REMOVED lines=10> */
.L_x_95:
[----:B------:R-:W-:Y:S05]  /*43f0*/  BSYNC B1 ;  /* 0x0000000000017941 */ /* 0x000fea0003800000 */
.L_x_94:
        /* <DEDUP_REMOVED lines=10> */
.L_x_97:
[----:B------:R-:W-:Y:S05]  /*44a0*/  BSYNC B1 ;  /* 0x0000000000017941 */ /* 0x000fea0003800000 */
.L_x_96:
        /* <DEDUP_REMOVED lines=9> */
.L_x_99:
[----:B------:R-:W-:Y:S05]  /*4540*/  BSYNC B1 ;  /* 0x0000000000017941 */ /* 0x000fea0003800000 */
.L_x_98:
        /* <DEDUP_REMOVED lines=9> */
.L_x_101:
[----:B------:R-:W-:Y:S05]  /*45e0*/  BSYNC B1 ;  /* 0x0000000000017941 */ /* 0x000fea0003800000 */
.L_x_100:
        /* <DEDUP_REMOVED lines=10> */
.L_x_103:
[----:B------:R-:W-:Y:S05]  /*4690*/  BSYNC B1 ;  /* 0x0000000000017941 */ /* 0x000fea0003800000 */
.L_x_102:
        /* <DEDUP_REMOVED lines=10> */
.L_x_105:
[----:B------:R-:W-:Y:S05]  /*4740*/  BSYNC B1 ;  /* 0x0000000000017941 */ /* 0x000fea0003800000 */
.L_x_104:
        /* <DEDUP_REMOVED lines=9> */
.L_x_107:
[----:B------:R-:W-:Y:S05]  /*47e0*/  BSYNC B1 ;  /* 0x0000000000017941 */ /* 0x000fea0003800000 */
.L_x_106:
        /* <DEDUP_REMOVED lines=9> */
.L_x_109:
[----:B------:R-:W-:Y:S05]  /*4880*/  BSYNC B1 ;  /* 0x0000000000017941 */ /* 0x000fea0003800000 */
.L_x_108:
        /* <DEDUP_REMOVED lines=10> */
.L_x_111:
[----:B------:R-:W-:Y:S05]  /*4930*/  BSYNC B1 ;  /* 0x0000000000017941 */ /* 0x000fea0003800000 */
.L_x_110:
        /* <DEDUP_REMOVED lines=10> */
.L_x_113:
[----:B------:R-:W-:Y:S05]  /*49e0*/  BSYNC B1 ;  /* 0x0000000000017941 */ /* 0x000fea0003800000 */
.L_x_112:
        /* <DEDUP_REMOVED lines=9> */
.L_x_115:
[----:B------:R-:W-:Y:S05]  /*4a80*/  BSYNC B1 ;  /* 0x0000000000017941 */ /* 0x000fea0003800000 */
.L_x_114:
        /* <DEDUP_REMOVED lines=9> */
.L_x_117:
[----:B------:R-:W-:Y:S05]  /*4b20*/  BSYNC B1 ;  /* 0x0000000000017941 */ /* 0x000fea0003800000 */
.L_x_116:
        /* <DEDUP_REMOVED lines=10> */
.L_x_119:
[----:B------:R-:W-:Y:S05]  /*4bd0*/  BSYNC B1 ;  /* 0x0000000000017941 */ /* 0x000fea0003800000 */
.L_x_118:
        /* <DEDUP_REMOVED lines=10> */
.L_x_121:
[----:B------:R-:W-:Y:S05]  /*4c80*/  BSYNC B1 ;  /* 0x0000000000017941 */ /* 0x000fea0003800000 */
.L_x_120:
        /* <DEDUP_REMOVED lines=9> */
.L_x_123:
[----:B------:R-:W-:Y:S05]  /*4d20*/  BSYNC B1 ;  /* 0x0000000000017941 */ /* 0x000fea0003800000 */
.L_x_122:
        /* <DEDUP_REMOVED lines=9> */
.L_x_125:
[----:B------:R-:W-:Y:S05]  /*4dc0*/  BSYNC B1 ;  /* 0x0000000000017941 */ /* 0x000fea0003800000 */
.L_x_124:
        /* <DEDUP_REMOVED lines=10> */
.L_x_127:
[----:B------:R-:W-:Y:S05]  /*4e70*/  BSYNC B1 ;  /* 0x0000000000017941 */ /* 0x000fea0003800000 */
.L_x_126:
        /* <DEDUP_REMOVED lines=10> */
.L_x_129:
[----:B------:R-:W-:Y:S05]  /*4f20*/  BSYNC B1 ;  /* 0x0000000000017941 */ /* 0x000fea0003800000 */
.L_x_128:
        /* <DEDUP_REMOVED lines=9> */
.L_x_131:
[----:B------:R-:W-:Y:S05]  /*4fc0*/  BSYNC B1 ;  /* 0x0000000000017941 */ /* 0x000fea0003800000 */
.L_x_130:
        /* <DEDUP_REMOVED lines=9> */
.L_x_133:
[----:B------:R-:W-:Y:S05]  /*5060*/  BSYNC B1 ;  /* 0x0000000000017941 */ /* 0x000fea0003800000 */
.L_x_132:
        /* <DEDUP_REMOVED lines=10> */
.L_x_135:
[----:B------:R-:W-:Y:S05]  /*5110*/  BSYNC B1 ;  /* 0x0000000000017941 */ /* 0x000fea0003800000 */
.L_x_134:
        /* <DEDUP_REMOVED lines=10> */
.L_x_137:
[----:B------:R-:W-:Y:S05]  /*51c0*/  BSYNC B1 ;  /* 0x0000000000017941 */ /* 0x000fea0003800000 */
.L_x_136:
        /* <DEDUP_REMOVED lines=9> */
.L_x_139:
[----:B------:R-:W-:Y:S05]  /*5260*/  BSYNC B1 ;  /* 0x0000000000017941 */ /* 0x000fea0003800000 */
.L_x_138:
        /* <DEDUP_REMOVED lines=9> */
.L_x_141:
[----:B------:R-:W-:Y:S05]  /*5300*/  BSYNC B1 ;  /* 0x0000000000017941 */ /* 0x000fea0003800000 */
.L_x_140:
        /* <DEDUP_REMOVED lines=10> */
.L_x_143:
[----:B------:R-:W-:Y:S05]  /*53b0*/  BSYNC B1 ;  /* 0x0000000000017941 */ /* 0x000fea0003800000 */
.L_x_142:
        /* <DEDUP_REMOVED lines=10> */
.L_x_145:
[----:B------:R-:W-:Y:S05]  /*5460*/  BSYNC B1 ;  /* 0x0000000000017941 */ /* 0x000fea0003800000 */
.L_x_144:
        /* <DEDUP_REMOVED lines=9> */
.L_x_147:
[----:B------:R-:W-:Y:S05]  /*5500*/  BSYNC B1 ;  /* 0x0000000000017941 */ /* 0x000fea0003800000 */
.L_x_146:
        /* <DEDUP_REMOVED lines=9> */
.L_x_149:
[----:B------:R-:W-:Y:S05]  /*55a0*/  BSYNC B1 ;  /* 0x0000000000017941 */ /* 0x000fea0003800000 */
.L_x_148:
        /* <DEDUP_REMOVED lines=10> */
.L_x_151:
[----:B------:R-:W-:Y:S05]  /*5650*/  BSYNC B1 ;  /* 0x0000000000017941 */ /* 0x000fea0003800000 */
.L_x_150:
[----:B-----5:R-:W-:Y:S01]  /*5660*/  LOP3.LUT R5, R24, 0xffffe000, RZ, 0xc0, !PT ;  /* 0xffffe00018057812 */ /* 0x020fe200078ec0ff */
[----:B------:R-:W-:Y:S01]  /*5670*/  BSSY B1, `(.L_x_152) ;  /* 0x000000b000017945 */ /* 0x000fe20003800000 */
[----:B------:R-:W-:Y:S01]  /*5680*/  ISETP.GT.AND P1, PT, R4, 0x79, PT ;  /* 0x000000790400780c */ /* 0x000fe20003f24270 */
[----:B------:R-:W-:Y:S02]  /*5690*/  @P2 IMAD.MOV.U32 R4, RZ, RZ, R10 ;  /* 0x000000ffff042224 */ /* 0x000fe400078e000a */
[----:B------:R-:W-:Y:S01]  /*56a0*/  FMUL R5, R5, R90 ;  /* 0x0000005a05057220 */ /* 0x000fe20000400000 */
[----:B------:R-:W-:-:S03]  /*56b0*/  ISETP.GT.AND P3, PT, R3, RZ, P1 ;  /* 0x000000ff0300720c */ /* 0x000fc60000f64270 */
[----:B------:R-:W-:Y:S01]  /*56c0*/  FFMA R15, R84, R23, R5 ;  /* 0x00000017540f7223 */ /* 0x000fe20000000005 */
[----:B------:R-:W-:-:S04]  /*56d0*/  @P2 IMAD.MOV.U32 R5, RZ, RZ, R11 ;  /* 0x000000ffff052224 */ /* 0x000fc800078e000b */
[----:B------:R-:W-:-:S05]  /*56e0*/  F2FP.TF32.F32.PACK_B R15, R15 ;  /* 0x0000000fff0f723e */ /* 0x000fca00024050ff */
[----:B------:R0:W-:Y:S01]  /*56f0*/  @P2 STG.E desc[UR40][R4.64+0x1e0], R15 ;  /* 0x0001e00f04002986 */ /* 0x0001e2000c101928 */
[----:B------:R-:W-:Y:S05]  /*5700*/  @!P3 BRA `(.L_x_153) ;  /* 0x000000000004b947 */ /* 0x000fea0003800000 */
[----:B------:R0:W5:Y:S02]  /*5710*/  LDG.E.LTC128B R24, desc[UR40][R6.64+0x1e4] ;  /* 0x0001e42806187981 */ /* 0x000164000c1e1920 */
.L_x_153:
[----:B------:R-:W-:Y:S05]  /*5720*/  BSYNC B1 ;  /* 0x0000000000017941 */ /* 0x000fea0003800000 */
.L_x_152:
        /* <DEDUP_REMOVED lines=9> */
.L_x_155:
[----:B------:R-:W-:Y:S05]  /*57c0*/  BSYNC B1 ;  /* 0x0000000000017941 */ /* 0x000fea0003800000 */
.L_x_154:
[----:B-----5:R-:W-:Y:S01]  /*57d0*/  LOP3.LUT R5, R24, 0xffffe000, RZ, 0xc0, !PT ;  /* 0xffffe00018057812 */ /* 0x020fe200078ec0ff */
[----:B------:R-:W-:Y:S01]  /*57e0*/  @P0 IMAD.MOV.U32 R4, RZ, RZ, R12 ;  /* 0x000000ffff040224 */ /* 0x000fe200078e000c */
[----:B------:R-:W-:Y:S01]  /*57f0*/  ISETP.GT.AND P1, PT, R3, 0x8, P1 ;  /* 0x000000080300780c */ /* 0x000fe20000f24270 */
[----:B------:R-:W-:Y:S02]  /*5800*/  BSSY B1, `(.L_x_156) ;  /* 0x0000008000017945 */ /* 0x000fe40003800000 */
[----:B------:R-:W-:-:S04]  /*5810*/  FMUL R5, R5, R90 ;  /* 0x0000005a05057220 */ /* 0x000fc80000400000 */
[----:B-1----:R-:W-:Y:S01]  /*5820*/  FFMA R7, R86, R23, R5 ;  /* 0x0000001756077223 */ /* 0x002fe20000000005 */
[----:B------:R-:W-:-:S04]  /*5830*/  @P0 IMAD.MOV.U32 R5, RZ, RZ, R13 ;  /* 0x000000ffff050224 */ /* 0x000fc800078e000d */
[----:B------:R-:W-:-:S05]  /*5840*/  F2FP.TF32.F32.PACK_B R7, R7 ;  /* 0x00000007ff07723e */ /* 0x000fca00024050ff */
[----:B------:R1:W-:Y:S01]  /*5850*/  @P0 STG.E desc[UR40][R4.64+0x1e0], R7 ;  /* 0x0001e00704000986 */ /* 0x0003e2000c101928 */
[----:B------:R-:W-:Y:S05]  /*5860*/  @!P1 BRA `(.L_x_157) ;  /* 0x0000000000049947 */ /* 0x000fea0003800000 */
[----:B------:R0:W5:Y:S02]  /*5870*/  LDG.E.LTC128B R24, desc[UR40][R8.64+0x1e4] ;  /* 0x0001e42808187981 */ /* 0x000164000c1e1920 */
.L_x_157:
[----:B------:R-:W-:Y:S05]  /*5880*/  BSYNC B1 ;  /* 0x0000000000017941 */ /* 0x000fea0003800000 */
.L_x_156:
[----:B------:R-:W-:Y:S05]  /*5890*/  @!P1 BRA `(.L_x_158) ;  /* 0x0000001000e89947 */ /* 0x000fea0003800000 */
[----:B-----5:R-:W-:-:S05]  /*58a0*/  LOP3.LUT R3, R24, 0xffffe000, RZ, 0xc0, !PT ;  /* 0xffffe00018037812 */ /* 0x020fca00078ec0ff */
[----:B-1----:R-:W-:-:S04]  /*58b0*/  FMUL R4, R3, R90 ;  /* 0x0000005a03047220 */ /* 0x002fc80000400000 */
[----:B------:R-:W-:-:S05]  /*58c0*/  FFMA R87, R87, R23, R4 ;  /* 0x0000001757577223 */ /* 0x000fca0000000004 */
[----:B------:R-:W-:-:S05]  /*58d0*/  F2FP.TF32.F32.PACK_B R87, R87 ;  /* 0x00000057ff57723e */ /* 0x000fca00024050ff */
[----:B------:R1:W-:Y:S01]  /*58e0*/  STG.E desc[UR40][R12.64+0x1e4], R87 ;  /* 0x0001e4570c007986 */ /* 0x0003e2000c101928 */
[----:B------:R-:W-:Y:S05]  /*58f0*/  BRA `(.L_x_158) ;  /* 0x0000001000d07947 */ /* 0x000fea0003800000 */
.L_x_33:
[----:B------:R-:W-:Y:S01]  /*5900*/  ISETP.GT.AND P4, PT, R4, 0x1, PT ;  /* 0x000000010400780c */ /* 0x000fe20003f84270 */
[----:B------:R-:W-:Y:S01]  /*5910*/  ULDC.64 UR4, c[0x0][0x5c0] ;  /* 0x0001700000047ab9 */ /* 0x000fe20000000a00 */
[-C--:B------:R-:W-:Y:S01]  /*5920*/  FMUL R5, R24, R23.reuse ;  /* 0x0000001718057220 */ /* 0x080fe20000400000 */
[----:B------:R-:W-:Y:S01]  /*5930*/  LEA R6, P3, R106, UR4, 0x2 ;  /* 0x000000046a067c11 */ /* 0x000fe2000f8610ff */
[-C--:B------:R-:W-:Y:S01]  /*5940*/  FMUL R25, R25, R23.reuse ;  /* 0x0000001719197220 */ /* 0x080fe20000400000 */
[----:B------:R-:W-:Y:S01]  /*5950*/  ISETP.GT.AND P1, PT, R3, RZ, P4 ;  /* 0x000000ff0300720c */ /* 0x000fe20002724270 */
[-C--:B------:R-:W-:Y:S01]  /*5960*/  FMUL R11, R26, R23.reuse ;  /* 0x000000171a0b7220 */ /* 0x080fe20000400000 */
[----:B------:R-:W-:Y:S01]  /*5970*/  LEA.HI.X R7, R106, UR5, R117, 0x2, P3 ;  /* 0x000000056a077c11 */ /* 0x000fe200098f1475 */
[----:B------:R-:W-:Y:S01]  /*5980*/  FMUL R27, R27, R23 ;  /* 0x000000171b1b7220 */ /* 0x000fe20000400000 */
[----:B------:R-:W-:Y:S01]  /*5990*/  F2FP.TF32.F32.PACK_B R5, R5 ;  /* 0x00000005ff05723e */ /* 0x000fe200024050ff */
[----:B------:R-:W-:Y:S01]  /*59a0*/  FMUL R29, R29, R23 ;  /* 0x000000171d1d7220 */ /* 0x000fe20000400000 */
[----:B------:R-:W-:Y:S01]  /*59b0*/  F2FP.TF32.F32.PACK_B R25, R25 ;  /* 0x00000019ff19723e */ /* 0x000fe200024050ff */
[-C--:B------:R-:W-:Y:S01]  /*59c0*/  FMUL R31, R31, R23.reuse ;  /* 0x000000171f1f7220 */ /* 0x080fe20000400000 */
[C---:B------:R-:W-:Y:S01]  /*59d0*/  SHF.L.U64.HI R9, R91.reuse, 0x2, R92 ;  /* 0x000000025b097819 */ /* 0x040fe2000001025c */
[----:B------:R0:W-:Y:S01]  /*59e0*/  @P2 STG.E desc[UR40][R6.64], R5 ;  /* 0x0000000506002986 */ /* 0x0001e2000c101928 */
[----:B------:R-:W-:Y:S01]  /*59f0*/  LEA R8, P3, R91, R6, 0x2 ;  /* 0x000000065b087211 */ /* 0x000fe200078610ff */
[-C--:B------:R-:W-:Y:S01]  /*5a00*/  FMUL R13, R32, R23.reuse ;  /* 0x00000017200d7220 */ /* 0x080fe20000400000 */
[C---:B------:R-:W-:Y:S01]  /*5a10*/  ISETP.GT.AND P2, PT, R4.reuse, 0x8, PT ;  /* 0x000000080400780c */ /* 0x040fe20003f44270 */
[----:B------:R-:W-:Y:S01]  /*5a20*/  @P1 STG.E desc[UR40][R6.64+0x4], R25 ;  /* 0x0000041906001986 */ /* 0x000fe2000c101928 */
[----:B------:R-:W-:Y:S01]  /*5a30*/  ISETP.GT.AND P1, PT, R4, 0x9, PT ;  /* 0x000000090400780c */ /* 0x000fe20003f24270 */
[----:B------:R-:W-:Y:S01]  /*5a40*/  IMAD.X R9, R9, 0x1, R7, P3 ;  /* 0x0000000109097824 */ /* 0x000fe200018e0607 */
[----:B------:R-:W-:Y:S01]  /*5a50*/  ISETP.GT.AND P0, PT, R3, 0x8, P0 ;  /* 0x000000080300780c */ /* 0x000fe20000704270 */
[-C--:B------:R-:W-:Y:S01]  /*5a60*/  FMUL R33, R33, R23.reuse ;  /* 0x0000001721217220 */ /* 0x080fe20000400000 */
[----:B------:R-:W-:Y:S01]  /*5a70*/  ISETP.GT.AND P4, PT, R3, 0x8, P4 ;  /* 0x000000080300780c */ /* 0x000fe20002784270 */
[-C--:B------:R-:W-:Y:S01]  /*5a80*/  FMUL R35, R35, R23.reuse ;  /* 0x0000001723237220 */ /* 0x080fe20000400000 */
[C---:B------:R-:W-:Y:S01]  /*5a90*/  ISETP.GT.AND P5, PT, R3.reuse, RZ, P2 ;  /* 0x000000ff0300720c */ /* 0x040fe200017a4270 */
[-C--:B0-----:R-:W-:Y:S01]  /*5aa0*/  FMUL R5, R28, R23.reuse ;  /* 0x000000171c057220 */ /* 0x081fe20000400000 */
[----:B------:R-:W-:Y:S01]  /*5ab0*/  ISETP.GT.AND P3, PT, R3, RZ, P1 ;  /* 0x000000ff0300720c */ /* 0x000fe20000f64270 */
[----:B------:R-:W-:Y:S01]  /*5ac0*/  FMUL R37, R37, R23 ;  /* 0x0000001725257220 */ /* 0x000fe20000400000 */
[----:B------:R-:W-:Y:S01]  /*5ad0*/  F2FP.TF32.F32.PACK_B R11, R11 ;  /* 0x0000000bff0b723e */ /* 0x000fe200024050ff */
[----:B------:R-:W-:Y:S01]  /*5ae0*/  FMUL R39, R39, R23 ;  /* 0x0000001727277220 */ /* 0x000fe20000400000 */
[----:B------:R-:W-:Y:S01]  /*5af0*/  F2FP.TF32.F32.PACK_B R27, R27 ;  /* 0x0000001bff1b723e */ /* 0x000fe200024050ff */
[----:B------:R-:W-:Y:S01]  /*5b00*/  FMUL R41, R41, R23 ;  /* 0x0000001729297220 */ /* 0x000fe20000400000 */
[----:B------:R-:W-:Y:S01]  /*5b10*/  F2FP.TF32.F32.PACK_B R5, R5 ;  /* 0x00000005ff05723e */ /* 0x000fe200024050ff */
[----:B------:R0:W-:Y:S01]  /*5b20*/  @P0 STG.E desc[UR40][R8.64], R11 ;  /* 0x0000000b08000986 */ /* 0x0001e2000c101928 */
[----:B------:R-:W-:Y:S01]  /*5b30*/  F2FP.TF32.F32.PACK_B R29, R29 ;  /* 0x0000001dff1d723e */ /* 0x000fe200024050ff */
[-C--:B------:R-:W-:Y:S01]  /*5b40*/  FMUL R43, R43, R23.reuse ;  /* 0x000000172b2b7220 */ /* 0x080fe20000400000 */
[C---:B------:R-:W-:Y:S01]  /*5b50*/  ISETP.GT.AND P0, PT, R4.reuse, 0x10, PT ;  /* 0x000000100400780c */ /* 0x040fe20003f04270 */
[----:B------:R-:W-:Y:S01]  /*5b60*/  @P4 STG.E desc[UR40][R8.64+0x4], R27 ;  /* 0x0000041b08004986 */ /* 0x000fe2000c101928 */
[----:B------:R-:W-:Y:S01]  /*5b70*/  ISETP.GT.AND P2, PT, R3, 0x8, P2 ;  /* 0x000000080300780c */ /* 0x000fe20001744270 */
[-C--:B------:R-:W-:Y:S01]  /*5b80*/  FMUL R45, R45, R23.reuse ;  /* 0x000000172d2d7220 */ /* 0x080fe20000400000 */
[C---:B------:R-:W-:Y:S01]  /*5b90*/  ISETP.GT.AND P1, PT, R3.reuse, 0x8, P1 ;  /* 0x000000080300780c */ /* 0x040fe20000f24270 */
[----:B------:R1:W-:Y:S01]  /*5ba0*/  @P5 STG.E desc[UR40][R6.64+0x20], R5 ;  /* 0x0000200506005986 */ /* 0x0003e2000c101928 */
[----:B------:R-:W-:Y:S01]  /*5bb0*/  ISETP.GT.AND P5, PT, R3, RZ, P0 ;  /* 0x000000ff0300720c */ /* 0x000fe200007a4270 */
[----:B------:R-:W-:Y:S01]  /*5bc0*/  FMUL R47, R47, R23 ;  /* 0x000000172f2f7220 */ /* 0x000fe20000400000 */
[----:B------:R-:W-:Y:S01]  /*5bd0*/  F2FP.TF32.F32.PACK_B R31, R31 ;  /* 0x0000001fff1f723e */ /* 0x000fe200024050ff */
[----:B------:R-:W-:Y:S01]  /*5be0*/  @P3 STG.E desc[UR40][R6.64+0x24], R29 ;  /* 0x0000241d06003986 */ /* 0x000fe2000c101928 */
[----:B------:R-:W-:Y:S01]  /*5bf0*/  ISETP.GT.AND P3, PT, R4, 0x11, PT ;  /* 0x000000110400780c */ /* 0x000fe20003f64270 */
[----:B0-----:R-:W-:Y:S01]  /*5c00*/  FMUL R11, R30, R23 ;  /* 0x000000171e0b7220 */ /* 0x001fe20000400000 */
[----:B------:R-:W-:Y:S01]  /*5c10*/  F2FP.TF32.F32.PACK_B R13, R13 ;  /* 0x0000000dff0d723e */ /* 0x000fe200024050ff */
[-C--:B------:R-:W-:Y:S01]  /*5c20*/  FMUL R49, R49, R23.reuse ;  /* 0x0000001731317220 */ /* 0x080fe20000400000 */
[----:B------:R-:W-:Y:S01]  /*5c30*/  ISETP.GT.AND P4, PT, R3, RZ, P3 ;  /* 0x000000ff0300720c */ /* 0x000fe20001f84270 */
[----:B------:R-:W-:Y:S01]  /*5c40*/  FMUL R51, R51, R23 ;  /* 0x0000001733337220 */ /* 0x000fe20000400000 */
[----:B------:R-:W-:Y:S01]  /*5c50*/  F2FP.TF32.F32.PACK_B R11, R11 ;  /* 0x0000000bff0b723e */ /* 0x000fe200024050ff */
[----:B-1----:R-:W-:Y:S01]  /*5c60*/  FMUL R5, R34, R23 ;  /* 0x0000001722057220 */ /* 0x002fe20000400000 */
[----:B------:R-:W-:Y:S01]  /*5c70*/  F2FP.TF32.F32.PACK_B R33, R33 ;  /* 0x00000021ff21723e */ /* 0x000fe200024050ff */
[-C--:B------:R-:W-:Y:S01]  /*5c80*/  FMUL R53, R53, R23.reuse ;  /* 0x0000001735357220 */ /* 0x080fe20000400000 */
[----:B------:R-:W-:Y:S01]  /*5c90*/  ISETP.GT.AND P0, PT, R3, 0x8, P0 ;  /* 0x000000080300780c */ /* 0x000fe20000704270 */
[----:B------:R0:W-:Y:S01]  /*5ca0*/  @P2 STG.E desc[UR40][R8.64+0x20], R11 ;  /* 0x0000200b08002986 */ /* 0x0001e2000c101928 */
[C---:B------:R-:W-:Y:S01]  /*5cb0*/  ISETP.GT.AND P2, PT, R4.reuse, 0x19, PT ;  /* 0x000000190400780c */ /* 0x040fe20003f44270 */
[----:B------:R-:W-:Y:S01]  /*5cc0*/  FMUL R55, R55, R23 ;  /* 0x0000001737377220 */ /* 0x000fe20000400000 */
[----:B------:R-:W-:Y:S01]  /*5cd0*/  F2FP.TF32.F32.PACK_B R5, R5 ;  /* 0x00000005ff05723e */ /* 0x000fe200024050ff */
[----:B------:R-:W-:Y:S01]  /*5ce0*/  @P1 STG.E desc[UR40][R8.64+0x24], R31 ;  /* 0x0000241f08001986 */ /* 0x000fe2000c101928 */
[----:B------:R-:W-:Y:S01]  /*5cf0*/  ISETP.GT.AND P1, PT, R4, 0x18, PT ;  /* 0x000000180400780c */ /* 0x000fe20003f24270 */
[----:B------:R-:W-:Y:S01]  /*5d00*/  FMUL R57, R57, R23 ;  /* 0x0000001739397220 */ /* 0x000fe20000400000 */
[----:B------:R-:W-:Y:S01]  /*5d10*/  F2FP.TF32.F32.PACK_B R35, R35 ;  /* 0x00000023ff23723e */ /* 0x000fe200024050ff */
[----:B------:R1:W-:Y:S01]  /*5d20*/  @P5 STG.E desc[UR40][R6.64+0x40], R13 ;  /* 0x0000400d06005986 */ /* 0x0003e2000c101928 */
[----:B------:R-:W-:Y:S01]  /*5d30*/  ISETP.GT.AND P5, PT, R3, RZ, P1 ;  /* 0x000000ff0300720c */ /* 0x000fe20000fa4270 */
[----:B------:R-:W-:Y:S01]  /*5d40*/  FMUL R59, R59, R23 ;  /* 0x000000173b3b7220 */ /* 0x000fe20000400000 */
[----:B------:R-:W-:Y:S01]  /*5d50*/  F2FP.TF32.F32.PACK_B R37, R37 ;  /* 0x00000025ff25723e */ /* 0x000fe200024050ff */
[----:B------:R-:W-:Y:S01]  /*5d60*/  @P4 STG.E desc[UR40][R6.64+0x44], R33 ;  /* 0x0000442106004986 */ /* 0x000fe2000c101928 */
[C---:B------:R-:W-:Y:S01]  /*5d70*/  ISETP.GT.AND P4, PT, R3.reuse, 0x8, P3 ;  /* 0x000000080300780c */ /* 0x040fe20001f84270 */
[-C--:B0-----:R-:W-:Y:S01]  /*5d80*/  FMUL R11, R36, R23.reuse ;  /* 0x00000017240b7220 */ /* 0x081fe20000400000 */
[----:B------:R-:W-:Y:S01]  /*5d90*/  ISETP.GT.AND P3, PT, R3, RZ, P2 ;  /* 0x000000ff0300720c */ /* 0x000fe20001764270 */
[----:B------:R0:W-:Y:S01]  /*5da0*/  @P0 STG.E desc[UR40][R8.64+0x40], R5 ;  /* 0x0000400508000986 */ /* 0x0001e2000c101928 */
[----:B------:R-:W-:Y:S01]  /*5db0*/  ISETP.GT.AND P0, PT, R4, 0x20, PT ;  /* 0x000000200400780c */ /* 0x000fe20003f04270 */
[----:B------:R-:W-:Y:S01]  /*5dc0*/  FMUL R61, R61, R23 ;  /* 0x000000173d3d7220 */ /* 0x000fe20000400000 */
[----:B------:R-:W-:Y:S01]  /*5dd0*/  F2FP.TF32.F32.PACK_B R11, R11 ;  /* 0x0000000bff0b723e */ /* 0x000fe200024050ff */
[-C--:B-1----:R-:W-:Y:S01]  /*5de0*/  FMUL R13, R40, R23.reuse ;  /* 0x00000017280d7220 */ /* 0x082fe20000400000 */
[----:B------:R-:W-:Y:S01]  /*5df0*/  ISETP.GT.AND P1, PT, R3, 0x8, P1 ;  /* 0x000000080300780c */ /* 0x000fe20000f24270 */
[----:B------:R-:W-:Y:S01]  /*5e00*/  FMUL R63, R63, R23 ;  /* 0x000000173f3f7220 */ /* 0x000fe20000400000 */
[----:B------:R-:W-:Y:S01]  /*5e10*/  F2FP.TF32.F32.PACK_B R39, R39 ;  /* 0x00000027ff27723e */ /* 0x000fe200024050ff */
[----:B------:R-:W-:Y:S01]  /*5e20*/  FMUL R65, R65, R23 ;  /* 0x0000001741417220 */ /* 0x000fe20000400000 */
[----:B------:R-:W-:Y:S01]  /*5e30*/  F2FP.TF32.F32.PACK_B R13, R13 ;  /* 0x0000000dff0d723e */ /* 0x000fe200024050ff */
[----:B------:R-:W-:Y:S01]  /*5e40*/  @P4 STG.E desc[UR40][R8.64+0x44], R35 ;  /* 0x0000442308004986 */ /* 0x000fe2000c101928 */
[C---:B------:R-:W-:Y:S01]  /*5e50*/  ISETP.GT.AND P4, PT, R3.reuse, 0x8, P2 ;  /* 0x000000080300780c */ /* 0x040fe20001784270 */
[-C--:B0-----:R-:W-:Y:S01]  /*5e60*/  FMUL R5, R38, R23.reuse ;  /* 0x0000001726057220 */ /* 0x081fe20000400000 */
[C---:B------:R-:W-:Y:S01]  /*5e70*/  ISETP.GT.AND P2, PT, R4.reuse, 0x21, PT ;  /* 0x000000210400780c */ /* 0x040fe20003f44270 */
[----:B------:R0:W-:Y:S01]  /*5e80*/  @P5 STG.E desc[UR40][R6.64+0x60], R11 ;  /* 0x0000600b06005986 */ /* 0x0001e2000c101928 */
[----:B------:R-:W-:Y:S01]  /*5e90*/  ISETP.GT.AND P5, PT, R3, RZ, P0 ;  /* 0x000000ff0300720c */ /* 0x000fe200007a4270 */
[----:B------:R-:W-:Y:S01]  /*5ea0*/  FMUL R67, R67, R23 ;  /* 0x0000001743437220 */ /* 0x000fe20000400000 */
[----:B------:R-:W-:Y:S01]  /*5eb0*/  F2FP.TF32.F32.PACK_B R5, R5 ;  /* 0x00000005ff05723e */ /* 0x000fe200024050ff */
[----:B------:R-:W-:Y:S01]  /*5ec0*/  @P3 STG.E desc[UR40][R6.64+0x64], R37 ;  /* 0x0000642506003986 */ /* 0x000fe2000c101928 */
[----:B------:R-:W-:Y:S01]  /*5ed0*/  ISETP.GT.AND P3, PT, R3, RZ, P2 ;  /* 0x000000ff0300720c */ /* 0x000fe20001764270 */
[----:B------:R-:W-:Y:S01]  /*5ee0*/  FMUL R69, R69, R23 ;  /* 0x0000001745457220 */ /* 0x000fe20000400000 */
[----:B------:R-:W-:Y:S01]  /*5ef0*/  F2FP.TF32.F32.PACK_B R41, R41 ;  /* 0x00000029ff29723e */ /* 0x000fe200024050ff */
[----:B------:R1:W-:Y:S01]  /*5f00*/  @P1 STG.E desc[UR40][R8.64+0x60], R5 ;  /* 0x0000600508001986 */ /* 0x0003e2000c101928 */
[----:B------:R-:W-:Y:S01]  /*5f10*/  ISETP.GT.AND P1, PT, R4, 0x28, PT ;  /* 0x000000280400780c */ /* 0x000fe20003f24270 */
[-C--:B------:R-:W-:Y:S01]  /*5f20*/  FMUL R71, R71, R23.reuse ;  /* 0x0000001747477220 */ /* 0x080fe20000400000 */
[C---:B------:R-:W-:Y:S01]  /*5f30*/  ISETP.GT.AND P0, PT, R3.reuse, 0x8, P0 ;  /* 0x000000080300780c */ /* 0x040fe20000704270 */
[----:B------:R-:W-:Y:S01]  /*5f40*/  @P4 STG.E desc[UR40][R8.64+0x64], R39 ;  /* 0x0000642708004986 */ /* 0x000fe2000c101928 */
[C---:B------:R-:W-:Y:S01]  /*5f50*/  ISETP.GT.AND P4, PT, R3.reuse, 0x8, P2 ;  /* 0x000000080300780c */ /* 0x040fe20001784270 */
[-C--:B0-----:R-:W-:Y:S01]  /*5f60*/  FMUL R11, R44, R23.reuse ;  /* 0x000000172c0b7220 */ /* 0x081fe20000400000 */
[----:B------:R-:W-:Y:S01]  /*5f70*/  ISETP.GT.AND P2, PT, R4, 0x29, PT ;  /* 0x000000290400780c */ /* 0x000fe20003f44270 */
[----:B------:R0:W-:Y:S01]  /*5f80*/  @P5 STG.E desc[UR40][R6.64+0x80], R13 ;  /* 0x0000800d06005986 */ /* 0x0001e2000c101928 */
[----:B------:R-:W-:Y:S01]  /*5f90*/  ISETP.GT.AND P5, PT, R3, RZ, P1 ;  /* 0x000000ff0300720c */ /* 0x000fe20000fa4270 */
[----:B------:R-:W-:Y:S01]  /*5fa0*/  FMUL R73, R73, R23 ;  /* 0x0000001749497220 */ /* 0x000fe20000400000 */
[----:B------:R-:W-:Y:S01]  /*5fb0*/  F2FP.TF32.F32.PACK_B R43, R43 ;  /* 0x0000002bff2b723e */ /* 0x000fe200024050ff */
[-C--:B-1----:R-:W-:Y:S01]  /*5fc0*/  FMUL R5, R42, R23.reuse ;  /* 0x000000172a057220 */ /* 0x082fe20000400000 */
[----:B------:R-:W-:Y:S01]  /*5fd0*/  @P3 STG.E desc[UR40][R6.64+0x84], R41 ;  /* 0x0000842906003986 */ /* 0x000fe2000c101928 */
[----:B------:R-:W-:Y:S01]  /*5fe0*/  ISETP.GT.AND P3, PT, R3, RZ, P2 ;  /* 0x000000ff0300720c */ /* 0x000fe20001764270 */
[----:B------:R-:W-:Y:S01]  /*5ff0*/  FMUL R75, R75, R23 ;  /* 0x000000174b4b7220 */ /* 0x000fe20000400000 */
[----:B------:R-:W-:Y:S01]  /*6000*/  F2FP.TF32.F32.PACK_B R11, R11 ;  /* 0x0000000bff0b723e */ /* 0x000fe200024050ff */
[----:B------:R-:W-:Y:S01]  /*6010*/  FMUL R77, R77, R23 ;  /* 0x000000174d4d7220 */ /* 0x000fe20000400000 */
[----:B------:R-:W-:Y:S01]  /*6020*/  F2FP.TF32.F32.PACK_B R5, R5 ;  /* 0x00000005ff05723e */ /* 0x000fe200024050ff */
[----:B------:R-:W-:Y:S01]  /*6030*/  FMUL R79, R79, R23 ;  /* 0x000000174f4f7220 */ /* 0x000fe20000400000 */
[----:B------:R-:W-:Y:S01]  /*6040*/  F2FP.TF32.F32.PACK_B R45, R45 ;  /* 0x0000002dff2d723e */ /* 0x000fe200024050ff */
[-C--:B0-----:R-:W-:Y:S01]  /*6050*/  FMUL R13, R48, R23.reuse ;  /* 0x00000017300d7220 */ /* 0x081fe20000400000 */
[----:B------:R-:W-:Y:S01]  /*6060*/  ISETP.GT.AND P1, PT, R3, 0x8, P1 ;  /* 0x000000080300780c */ /* 0x000fe20000f24270 */
[----:B------:R0:W-:Y:S01]  /*6070*/  @P0 STG.E desc[UR40][R8.64+0x80], R5 ;  /* 0x0000800508000986 */ /* 0x0001e2000c101928 */
[----:B------:R-:W-:Y:S01]  /*6080*/  ISETP.GT.AND P0, PT, R4, 0x30, PT ;  /* 0x000000300400780c */ /* 0x000fe20003f04270 */
[----:B------:R-:W-:Y:S01]  /*6090*/  FMUL R81, R81, R23 ;  /* 0x0000001751517220 */ /* 0x000fe20000400000 */
[----:B------:R-:W-:Y:S01]  /*60a0*/  F2FP.TF32.F32.PACK_B R47, R47 ;  /* 0x0000002fff2f723e */ /* 0x000fe200024050ff */
[----:B------:R-:W-:Y:S01]  /*60b0*/  @P4 STG.E desc[UR40][R8.64+0x84], R43 ;  /* 0x0000842b08004986 */ /* 0x000fe2000c101928 */
[C---:B------:R-:W-:Y:S01]  /*60c0*/  ISETP.GT.AND P4, PT, R3.reuse, 0x8, P2 ;  /* 0x000000080300780c */ /* 0x040fe20001784270 */
[-C--:B------:R-:W-:Y:S01]  /*60d0*/  FMUL R15, R82, R23.reuse ;  /* 0x00000017520f7220 */ /* 0x080fe20000400000 */
[----:B------:R-:W-:Y:S01]  /*60e0*/  ISETP.GT.AND P2, PT, R4, 0x31, PT ;  /* 0x000000310400780c */ /* 0x000fe20003f44270 */
[----:B------:R1:W-:Y:S01]  /*60f0*/  @P5 STG.E desc[UR40][R6.64+0xa0], R11 ;  /* 0x0000a00b06005986 */ /* 0x0003e2000c101928 */
[----:B------:R-:W-:Y:S01]  /*6100*/  ISETP.GT.AND P5, PT, R3, RZ, P0 ;  /* 0x000000ff0300720c */ /* 0x000fe200007a4270 */
[----:B------:R-:W-:Y:S01]  /*6110*/  FMUL R83, R83, R23 ;  /* 0x0000001753537220 */ /* 0x000fe20000400000 */
[----:B------:R-:W-:Y:S01]  /*6120*/  F2FP.TF32.F32.PACK_B R13, R13 ;  /* 0x0000000dff0d723e */ /* 0x000fe200024050ff */
[-C--:B0-----:R-:W-:Y:S01]  /*6130*/  FMUL R5, R46, R23.reuse ;  /* 0x000000172e057220 */ /* 0x081fe20000400000 */
[----:B------:R-:W-:Y:S01]  /*6140*/  @P3 STG.E desc[UR40][R6.64+0xa4], R45 ;  /* 0x0000a42d06003986 */ /* 0x000fe2000c101928 */
[----:B------:R-:W-:Y:S01]  /*6150*/  ISETP.GT.AND P3, PT, R3, RZ, P2 ;  /* 0x000000ff0300720c */ /* 0x000fe20001764270 */
[----:B------:R-:W-:Y:S01]  /*6160*/  FMUL R21, R84, R23 ;  /* 0x0000001754157220 */ /* 0x000fe20000400000 */
[----:B------:R-:W-:Y:S01]  /*6170*/  F2FP.TF32.F32.PACK_B R49, R49 ;  /* 0x00000031ff31723e */ /* 0x000fe200024050ff */
[----:B------:R-:W-:Y:S01]  /*6180*/  FMUL R85, R85, R23 ;  /* 0x0000001755557220 */ /* 0x000fe20000400000 */
[----:B------:R-:W-:Y:S01]  /*6190*/  F2FP.TF32.F32.PACK_B R5, R5 ;  /* 0x00000005ff05723e */ /* 0x000fe200024050ff */
[-C--:B------:R-:W-:Y:S01]  /*61a0*/  FMUL R87, R87, R23.reuse ;  /* 0x0000001757577220 */ /* 0x080fe20000400000 */
[----:B------:R-:W-:Y:S01]  /*61b0*/  ISETP.GT.AND P0, PT, R3, 0x8, P0 ;  /* 0x000000080300780c */ /* 0x000fe20000704270 */
[----:B-1----:R-:W-:Y:S01]  /*61c0*/  FMUL R11, R52, R23 ;  /* 0x00000017340b7220 */ /* 0x002fe20000400000 */
[----:B------:R-:W-:Y:S01]  /*61d0*/  F2FP.TF32.F32.PACK_B R51, R51 ;  /* 0x00000033ff33723e */ /* 0x000fe200024050ff */
[----:B------:R0:W-:Y:S01]  /*61e0*/  @P1 STG.E desc[UR40][R8.64+0xa0], R5 ;  /* 0x0000a00508001986 */ /* 0x0001e2000c101928 */
[----:B------:R-:W-:-:S02]  /*61f0*/  ISETP.GT.AND P1, PT, R4, 0x38, PT ;  /* 0x000000380400780c */ /* 0x000fc40003f24270 */
[----:B------:R-:W-:Y:S01]  /*6200*/  F2FP.TF32.F32.PACK_B R11, R11 ;  /* 0x0000000bff0b723e */ /* 0x000fe200024050ff */
[----:B------:R-:W-:Y:S01]  /*6210*/  @P4 STG.E desc[UR40][R8.64+0xa4], R47 ;  /* 0x0000a42f08004986 */ /* 0x000fe2000c101928 */
[C---:B------:R-:W-:Y:S02]  /*6220*/  ISETP.GT.AND P4, PT, R3.reuse, 0x8, P2 ;  /* 0x000000080300780c */ /* 0x040fe40001784270 */
[----:B------:R-:W-:Y:S01]  /*6230*/  ISETP.GT.AND P2, PT, R4, 0x39, PT ;  /* 0x000000390400780c */ /* 0x000fe20003f44270 */
[----:B------:R1:W-:Y:S01]  /*6240*/  @P5 STG.E desc[UR40][R6.64+0xc0], R13 ;  /* 0x0000c00d06005986 */ /* 0x0003e2000c101928 */
[C---:B------:R-:W-:Y:S02]  /*6250*/  ISETP.GT.AND P5, PT, R3.reuse, RZ, P1 ;  /* 0x000000ff0300720c */ /* 0x040fe40000fa4270 */
[----:B------:R-:W-:Y:S01]  /*6260*/  F2FP.TF32.F32.PACK_B R53, R53 ;  /* 0x00000035ff35723e */ /* 0x000fe200024050ff */
[----:B0-----:R-:W-:Y:S01]  /*6270*/  FMUL R5, R50, R23 ;  /* 0x0000001732057220 */ /* 0x001fe20000400000 */
[----:B------:R-:W-:Y:S01]  /*6280*/  @P3 STG.E desc[UR40][R6.64+0xc4], R49 ;  /* 0x0000c43106003986 */ /* 0x000fe2000c101928 */
[----:B------:R-:W-:-:S02]  /*6290*/  ISETP.GT.AND P3, PT, R3, RZ, P2 ;  /* 0x000000ff0300720c */ /* 0x000fc40001764270 */
[----:B------:R-:W-:Y:S02]  /*62a0*/  ISETP.GT.AND P1, PT, R3, 0x8, P1 ;  /* 0x000000080300780c */ /* 0x000fe40000f24270 */
[----:B------:R-:W-:Y:S01]  /*62b0*/  F2FP.TF32.F32.PACK_B R5, R5 ;  /* 0x00000005ff05723e */ /* 0x000fe200024050ff */
[----:B-1----:R-:W-:Y:S01]  /*62c0*/  FMUL R13, R56, R23 ;  /* 0x00000017380d7220 */ /* 0x002fe20000400000 */
[----:B------:R-:W-:-:S03]  /*62d0*/  F2FP.TF32.F32.PACK_B R55, R55 ;  /* 0x00000037ff37723e */ /* 0x000fc600024050ff */
[----:B------:R0:W-:Y:S01]  /*62e0*/  @P0 STG.E desc[UR40][R8.64+0xc0], R5 ;  /* 0x0000c00508000986 */ /* 0x0001e2000c101928 */
[C---:B------:R-:W-:Y:S02]  /*62f0*/  ISETP.GT.AND P0, PT, R4.reuse, 0x40, PT ;  /* 0x000000400400780c */ /* 0x040fe40003f04270 */
        /* <DEDUP_REMOVED lines=71> */
[----:B------:R-:W-:Y:S01]  /*6770*/  @P3 STG.E desc[UR40][R6.64+0x164], R69 ;  /* 0x0001644506003986 */ /* 0x000fe2000c101928 */
[----:B0-----:R-:W-:Y:S01]  /*6780*/  FMUL R5, R70, R23 ;  /* 0x0000001746057220 */ /* 0x001fe20000400000 */
[----:B------:R-:W-:-:S02]  /*6790*/  ISETP.GT.AND P3, PT, R3, RZ, P2 ;  /* 0x000000ff0300720c */ /* 0x000fc40001764270 */
[----:B------:R-:W-:Y:S02]  /*67a0*/  ISETP.GT.AND P0, PT, R3, 0x8, P0 ;  /* 0x000000080300780c */ /* 0x000fe40000704270 */
[----:B------:R-:W-:Y:S01]  /*67b0*/  F2FP.TF32.F32.PACK_B R5, R5 ;  /* 0x00000005ff05723e */ /* 0x000fe200024050ff */
[----:B-1----:R-:W-:Y:S01]  /*67c0*/  FMUL R11, R76, R23 ;  /* 0x000000174c0b7220 */ /* 0x002fe20000400000 */
[----:B------:R-:W-:-:S03]  /*67d0*/  F2FP.TF32.F32.PACK_B R75, R75 ;  /* 0x0000004bff4b723e */ /* 0x000fc600024050ff */
[----:B------:R0:W-:Y:S01]  /*67e0*/  @P1 STG.E desc[UR40][R8.64+0x160], R5 ;  /* 0x0001600508001986 */ /* 0x0001e2000c101928 */
[----:B------:R-:W-:Y:S02]  /*67f0*/  F2FP.TF32.F32.PACK_B R77, R77 ;  /* 0x0000004dff4d723e */ /* 0x000fe400024050ff */
[----:B------:R-:W-:Y:S01]  /*6800*/  F2FP.TF32.F32.PACK_B R11, R11 ;  /* 0x0000000bff0b723e */ /* 0x000fe200024050ff */
[----:B------:R-:W-:Y:S01]  /*6810*/  @P4 STG.E desc[UR40][R8.64+0x164], R71 ;  /* 0x0001644708004986 */ /* 0x000fe2000c101928 */
[C---:B------:R-:W-:Y:S02]  /*6820*/  ISETP.GT.AND P4, PT, R4.reuse, 0x68, PT ;  /* 0x000000680400780c */ /* 0x040fe40003f84270 */
[----:B------:R-:W-:Y:S01]  /*6830*/  F2FP.TF32.F32.PACK_B R79, R79 ;  /* 0x0000004fff4f723e */ /* 0x000fe200024050ff */
[----:B------:R1:W-:Y:S01]  /*6840*/  @P5 STG.E desc[UR40][R6.64+0x180], R13 ;  /* 0x0001800d06005986 */ /* 0x0003e2000c101928 */
[----:B------:R-:W-:Y:S02]  /*6850*/  ISETP.GT.AND P5, PT, R4, 0x69, PT ;  /* 0x000000690400780c */ /* 0x000fe40003fa4270 */
[----:B------:R-:W-:Y:S01]  /*6860*/  F2FP.TF32.F32.PACK_B R81, R81 ;  /* 0x00000051ff51723e */ /* 0x000fe200024050ff */
[----:B------:R-:W-:Y:S01]  /*6870*/  @P3 STG.E desc[UR40][R6.64+0x184], R73 ;  /* 0x0001844906003986 */ /* 0x000fe2000c101928 */
[C---:B------:R-:W-:Y:S01]  /*6880*/  ISETP.GT.AND P3, PT, R3.reuse, 0x8, P2 ;  /* 0x000000080300780c */ /* 0x040fe20001764270 */
[----:B0-----:R-:W-:Y:S01]  /*6890*/  FMUL R5, R74, R23 ;  /* 0x000000174a057220 */ /* 0x001fe20000400000 */
[----:B------:R-:W-:-:S02]  /*68a0*/  ISETP.GT.AND P2, PT, R3, RZ, P4 ;  /* 0x000000ff0300720c */ /* 0x000fc40002744270 */
[C---:B------:R-:W-:Y:S02]  /*68b0*/  ISETP.GT.AND P1, PT, R3.reuse, RZ, P5 ;  /* 0x000000ff0300720c */ /* 0x040fe40002f24270 */
[C---:B------:R-:W-:Y:S01]  /*68c0*/  ISETP.GT.AND P4, PT, R3.reuse, 0x8, P4 ;  /* 0x000000080300780c */ /* 0x040fe20002784270 */
[----:B-1----:R-:W-:Y:S01]  /*68d0*/  FMUL R13, R78, R23 ;  /* 0x000000174e0d7220 */ /* 0x002fe20000400000 */
[----:B------:R-:W-:Y:S02]  /*68e0*/  F2FP.TF32.F32.PACK_B R5, R5 ;  /* 0x00000005ff05723e */ /* 0x000fe400024050ff */
[----:B------:R-:W-:Y:S02]  /*68f0*/  ISETP.GT.AND P5, PT, R3, 0x8, P5 ;  /* 0x000000080300780c */ /* 0x000fe40002fa4270 */
[----:B------:R-:W-:Y:S01]  /*6900*/  F2FP.TF32.F32.PACK_B R13, R13 ;  /* 0x0000000dff0d723e */ /* 0x000fe200024050ff */
[----:B------:R0:W-:Y:S01]  /*6910*/  @P0 STG.E desc[UR40][R8.64+0x180], R5 ;  /* 0x0001800508000986 */ /* 0x0001e2000c101928 */
[----:B------:R-:W-:-:S02]  /*6920*/  ISETP.GT.AND P0, PT, R4, 0x79, PT ;  /* 0x000000790400780c */ /* 0x000fc40003f04270 */
[----:B------:R-:W-:Y:S01]  /*6930*/  F2FP.TF32.F32.PACK_B R15, R15 ;  /* 0x0000000fff0f723e */ /* 0x000fe200024050ff */
[----:B------:R-:W-:Y:S01]  /*6940*/  @P3 STG.E desc[UR40][R8.64+0x184], R75 ;  /* 0x0001844b08003986 */ /* 0x000fe2000c101928 */
[C---:B------:R-:W-:Y:S02]  /*6950*/  ISETP.GT.AND P3, PT, R4.reuse, 0x70, PT ;  /* 0x000000700400780c */ /* 0x040fe40003f64270 */
[----:B------:R-:W-:Y:S01]  /*6960*/  F2FP.TF32.F32.PACK_B R83, R83 ;  /* 0x00000053ff53723e */ /* 0x000fe200024050ff */
[----:B------:R1:W-:Y:S01]  /*6970*/  @P2 STG.E desc[UR40][R6.64+0x1a0], R11 ;  /* 0x0001a00b06002986 */ /* 0x0003e2000c101928 */
[C---:B------:R-:W-:Y:S02]  /*6980*/  ISETP.GT.AND P2, PT, R4.reuse, 0x71, PT ;  /* 0x000000710400780c */ /* 0x040fe40003f44270 */
[----:B------:R-:W-:Y:S01]  /*6990*/  F2FP.TF32.F32.PACK_B R21, R21 ;  /* 0x00000015ff15723e */ /* 0x000fe200024050ff */
[----:B------:R-:W-:Y:S01]  /*69a0*/  @P1 STG.E desc[UR40][R6.64+0x1a4], R77 ;  /* 0x0001a44d06001986 */ /* 0x000fe2000c101928 */
[----:B------:R-:W-:Y:S01]  /*69b0*/  ISETP.GT.AND P1, PT, R4, 0x78, PT ;  /* 0x000000780400780c */ /* 0x000fe20003f24270 */
[----:B------:R-:W-:Y:S01]  /*69c0*/  @P4 IMAD.MOV.U32 R4, RZ, RZ, R8 ;  /* 0x000000ffff044224 */ /* 0x000fe200078e0008 */
[----:B------:R-:W-:Y:S01]  /*69d0*/  F2FP.TF32.F32.PACK_B R85, R85 ;  /* 0x00000055ff55723e */ /* 0x000fe200024050ff */
[----:B0-----:R-:W-:Y:S01]  /*69e0*/  @P4 IMAD.MOV.U32 R5, RZ, RZ, R9 ;  /* 0x000000ffff054224 */ /* 0x001fe200078e0009 */
[----:B------:R-:W-:Y:S01]  /*69f0*/  F2FP.TF32.F32.PACK_B R87, R87 ;  /* 0x00000057ff57723e */ /* 0x000fe200024050ff */
[----:B-1----:R-:W-:-:S03]  /*6a00*/  FMUL R11, R80, R23 ;  /* 0x00000017500b7220 */ /* 0x002fc60000400000 */
[----:B------:R0:W-:Y:S01]  /*6a10*/  @P4 STG.E desc[UR40][R4.64+0x1a0], R13 ;  /* 0x0001a00d04004986 */ /* 0x0001e2000c101928 */
[C---:B------:R-:W-:Y:S02]  /*6a20*/  ISETP.GT.AND P4, PT, R3.reuse, RZ, P3 ;  /* 0x000000ff0300720c */ /* 0x040fe40001f84270 */
[----:B------:R-:W-:Y:S02]  /*6a30*/  ISETP.GT.AND P3, PT, R3, 0x8, P3 ;  /* 0x000000080300780c */ /* 0x000fe40001f64270 */
[----:B------:R-:W-:Y:S01]  /*6a40*/  F2FP.TF32.F32.PACK_B R11, R11 ;  /* 0x0000000bff0b723e */ /* 0x000fe200024050ff */
[----:B0-----:R-:W-:Y:S02]  /*6a50*/  @P5 IMAD.MOV.U32 R4, RZ, RZ, R8 ;  /* 0x000000ffff045224 */ /* 0x001fe400078e0008 */
[----:B------:R-:W-:Y:S01]  /*6a60*/  FMUL R13, R86, R23 ;  /* 0x00000017560d7220 */ /* 0x000fe20000400000 */
[----:B------:R-:W-:-:S04]  /*6a70*/  @P5 IMAD.MOV.U32 R5, RZ, RZ, R9 ;  /* 0x000000ffff055224 */ /* 0x000fc800078e0009 */
[----:B------:R-:W-:Y:S01]  /*6a80*/  F2FP.TF32.F32.PACK_B R13, R13 ;  /* 0x0000000dff0d723e */ /* 0x000fe200024050ff */
[----:B------:R0:W-:Y:S01]  /*6a90*/  @P5 STG.E desc[UR40][R4.64+0x1a4], R79 ;  /* 0x0001a44f04005986 */ /* 0x0001e2000c101928 */
[C---:B------:R-:W-:Y:S02]  /*6aa0*/  ISETP.GT.AND P5, PT, R3.reuse, RZ, P2 ;  /* 0x000000ff0300720c */ /* 0x040fe400017a4270 */
[----:B------:R-:W-:Y:S01]  /*6ab0*/  ISETP.GT.AND P2, PT, R3, 0x8, P2 ;  /* 0x000000080300780c */ /* 0x000fe20001744270 */
[----:B0-----:R-:W-:Y:S02]  /*6ac0*/  @P4 IMAD.MOV.U32 R4, RZ, RZ, R6 ;  /* 0x000000ffff044224 */ /* 0x001fe400078e0006 */
[----:B------:R-:W-:-:S05]  /*6ad0*/  @P4 IMAD.MOV.U32 R5, RZ, RZ, R7 ;  /* 0x000000ffff054224 */ /* 0x000fca00078e0007 */
        /* <DEDUP_REMOVED lines=10> */
[----:B------:R0:W-:Y:S02]  /*6b80*/  @P3 STG.E desc[UR40][R4.64+0x1c0], R15 ;  /* 0x0001c00f04003986 */ /* 0x0001e4000c101928 */
[----:B0-----:R-:W-:Y:S02]  /*6b90*/  @P2 IMAD.MOV.U32 R4, RZ, RZ, R8 ;  /* 0x000000ffff042224 */ /* 0x001fe400078e0008 */
[----:B------:R-:W-:-:S05]  /*6ba0*/  @P2 IMAD.MOV.U32 R5, RZ, RZ, R9 ;  /* 0x000000ffff052224 */ /* 0x000fca00078e0009 */
[----:B------:R0:W-:Y:S02]  /*6bb0*/  @P2 STG.E desc[UR40][R4.64+0x1c4], R83 ;  /* 0x0001c45304002986 */ /* 0x0001e4000c101928 */
[----:B0-----:R-:W-:Y:S02]  /*6bc0*/  @P4 IMAD.MOV.U32 R4, RZ, RZ, R6 ;  /* 0x000000ffff044224 */ /* 0x001fe400078e0006 */
[----:B------:R-:W-:-:S05]  /*6bd0*/  @P4 IMAD.MOV.U32 R5, RZ, RZ, R7 ;  /* 0x000000ffff054224 */ /* 0x000fca00078e0007 */
[----:B------:R0:W-:Y:S04]  /*6be0*/  @P4 STG.E desc[UR40][R4.64+0x1e0], R21 ;  /* 0x0001e01504004986 */ /* 0x0001e8000c101928 */
[----:B------:R1:W-:Y:S01]  /*6bf0*/  @P5 STG.E desc[UR40][R6.64+0x1e4], R85 ;  /* 0x0001e45506005986 */ /* 0x0003e2000c101928 */
[----:B0-----:R-:W-:Y:S02]  /*6c00*/  @P1 IMAD.MOV.U32 R4, RZ, RZ, R8 ;  /* 0x000000ffff041224 */ /* 0x001fe400078e0008 */
[----:B------:R-:W-:-:S05]  /*6c10*/  @P1 IMAD.MOV.U32 R5, RZ, RZ, R9 ;  /* 0x000000ffff051224 */ /* 0x000fca00078e0009 */
[----:B------:R1:W-:Y:S04]  /*6c20*/  @P1 STG.E desc[UR40][R4.64+0x1e0], R13 ;  /* 0x0001e00d04001986 */ /* 0x0003e8000c101928 */
[----:B------:R1:W-:Y:S02]  /*6c30*/  @P0 STG.E desc[UR40][R8.64+0x1e4], R87 ;  /* 0x0001e45708000986 */ /* 0x0003e4000c101928 */
.L_x_158:
[----:B------:R-:W-:Y:S05]  /*6c40*/  BSYNC B0 ;  /* 0x0000000000007941 */ /* 0x000fea0003800000 */
.L_x_32:
[----:B------:R-:W-:Y:S01]  /*6c50*/  IADD3 R16, P0, R16, UR38, RZ ;  /* 0x0000002610107c10 */ /* 0x000fe2000ff1e0ff */
[----:B------:R-:W-:Y:S01]  /*6c60*/  ULDC.64 UR4, c[0x0][0x650] ;  /* 0x0001940000047ab9 */ /* 0x000fe20000000a00 */
[----:B------:R-:W-:Y:S01]  /*6c70*/  PRMT R3, RZ, 0x7610, R3 ;  /* 0x00007610ff037816 */ /* 0x000fe20000000003 */
[----:B------:R-:W-:Y:S01]  /*6c80*/  IMAD.MOV.U32 R100, RZ, RZ, -0x1 ;  /* 0xffffffffff647424 */ /* 0x000fe200078e00ff */
[----:B------:R-:W-:Y:S01]  /*6c90*/  IADD3.X R17, R17, UR37, RZ, P0, !PT ;  /* 0x0000002511117c10 */ /* 0x000fe200087fe4ff */
[----:B--2---:R-:W-:Y:S01]  /*6ca0*/  IMAD.MOV.U32 R101, RZ, RZ, -0x1 ;  /* 0xffffffffff657424 */ /* 0x004fe200078e00ff */
[----:B------:R-:W-:-:S04]  /*6cb0*/  ISETP.GE.U32.AND P0, PT, R16, UR4, PT ;  /* 0x0000000410007c0c */ /* 0x000fc8000bf06070 */
[----:B------:R-:W-:-:S13]  /*6cc0*/  ISETP.GE.U32.AND.EX P0, PT, R17, UR5, PT, P0 ;  /* 0x0000000511007c0c */ /* 0x000fda000bf06100 */
[----:B------:R-:W-:Y:S05]  /*6cd0*/  @P0 BRA `(.L_x_159) ;  /* 0x00000004004c0947 */ /* 0x000fea0003800000 */
[----:B0-----:R-:W0:Y:S01]  /*6ce0*/  LDC.64 R10, c[0x0][0x628] ;  /* 0x00018a00ff0a7b82 */ /* 0x001e220000000a00 */
[----:B-1--4-:R-:W1:Y:S01]  /*6cf0*/  S2R R12, SR_CTAID.X ;  /* 0x00000000000c7919 */ /* 0x012e620000002500 */
[----:B---3--:R-:W-:Y:S02]  /*6d00*/  IMAD.MOV.U32 R8, RZ, RZ, R16 ;  /* 0x000000ffff087224 */ /* 0x008fe400078e0010 */
[----:B------:R-:W-:Y:S01]  /*6d10*/  IMAD.MOV.U32 R9, RZ, RZ, R17 ;  /* 0x000000ffff097224 */ /* 0x000fe200078e0011 */
[----:B------:R-:W2:Y:S03]  /*6d20*/  S2R R20, SR_CTAID.Y ;  /* 0x0000000000147919 */ /* 0x000ea60000002600 */
[----:B------:R-:W3:Y:S08]  /*6d30*/  LDC R0, c[0x0][0x630] ;  /* 0x00018c00ff007b82 */ /* 0x000ef00000000800 */
[----:B------:R-:W4:Y:S01]  /*6d40*/  LDC.64 R14, c[0x0][0x620] ;  /* 0x00018800ff0e7b82 */ /* 0x000f220000000a00 */
[----:B0-----:R-:W-:-:S04]  /*6d50*/  ISETP.NE.U32.AND P0, PT, R10, RZ, PT ;  /* 0x000000ff0a00720c */ /* 0x001fc80003f05070 */
[----:B------:R-:W-:-:S13]  /*6d60*/  ISETP.NE.AND.EX P0, PT, R11, RZ, PT, P0 ;  /* 0x000000ff0b00720c */ /* 0x000fda0003f05300 */
[----:B-1234-:R-:W-:Y:S05]  /*6d70*/  @!P0 BRA `(.L_x_160) ;  /* 0x0000000000288947 */ /* 0x01efea0003800000 */
        /* <DEDUP_REMOVED lines=10> */
.L_x_160:
[-CC-:B------:R-:W-:Y:S01]  /*6e20*/  SHF.R.U64 R101, R8, R0.reuse, R9.reuse ;  /* 0x0000000008657219 */ /* 0x180fe20000001209 */
[----:B------:R-:W0:Y:S01]  /*6e30*/  LDC.64 R26, c[0x0][0x640] ;  /* 0x00019000ff1a7b82 */ /* 0x000e220000000a00 */
[----:B------:R-:W-:Y:S01]  /*6e40*/  SHF.R.U32.HI R0, RZ, R0, R9 ;  /* 0x00000000ff007219 */ /* 0x000fe20000011609 */
[----:B------:R-:W-:Y:S01]  /*6e50*/  ULDC UR4, c[0x0][0x150] ;  /* 0x0000540000047ab9 */ /* 0x000fe20000000800 */
[----:B------:R-:W-:Y:S02]  /*6e60*/  IADD3 R3, P0, RZ, -R101, RZ ;  /* 0x80000065ff037210 */ /* 0x000fe40007f1e0ff */
[----:B------:R-:W-:-:S03]  /*6e70*/  I2FP.F32.U32 R7, R12 ;  /* 0x0000000c00077245 */ /* 0x000fc60000201000 */
[----:B------:R-:W1:Y:S01]  /*6e80*/  LDC R6, c[0x0][0x618] ;  /* 0x00018600ff067b82 */ /* 0x000e620000000800 */
[----:B------:R-:W-:Y:S02]  /*6e90*/  IMAD.X R5, RZ, RZ, ~R0, P0 ;  /* 0x000000ffff057224 */ /* 0x000fe400000e0e00 */
[----:B------:R-:W-:Y:S01]  /*6ea0*/  FMUL R7, R7, UR4 ;  /* 0x0000000407077c20 */ /* 0x000fe20008400000 */
[----:B------:R-:W-:Y:S01]  /*6eb0*/  ULDC UR4, c[0x0][0x154] ;  /* 0x0000550000047ab9 */ /* 0x000fe20000000800 */
[-C--:B------:R-:W-:Y:S02]  /*6ec0*/  IMAD R0, R5, R14.reuse, RZ ;  /* 0x0000000e05007224 */ /* 0x080fe400078e02ff */
[C---:B------:R-:W-:Y:S01]  /*6ed0*/  IMAD.WIDE.U32 R4, R3.reuse, R14, R16 ;  /* 0x0000000e03047225 */ /* 0x040fe200078e0010 */
[----:B------:R-:W2:Y:S01]  /*6ee0*/  LDC R8, c[0x0][0x608] ;  /* 0x00018200ff087b82 */ /* 0x000ea20000000800 */
[----:B------:R-:W3:Y:S02]  /*6ef0*/  F2I.U32.TRUNC.NTZ R7, R7 ;  /* 0x0000000700077305 */ /* 0x000ee4000020f000 */
[----:B------:R-:W-:Y:S01]  /*6f00*/  IMAD R3, R3, R15, R0 ;  /* 0x0000000f03037224 */ /* 0x000fe200078e0200 */
[----:B------:R-:W-:-:S03]  /*6f10*/  I2FP.F32.U32 R0, R20 ;  /* 0x0000001400007245 */ /* 0x000fc60000201000 */
[----:B------:R-:W-:Y:S01]  /*6f20*/  IMAD.IADD R3, R5, 0x1, R3 ;  /* 0x0000000105037824 */ /* 0x000fe200078e0203 */
[----:B------:R-:W4:Y:S01]  /*6f30*/  LDC R11, c[0x0][0x658] ;  /* 0x00019600ff0b7b82 */ /* 0x000f220000000800 */
[----:B0-----:R-:W-:-:S04]  /*6f40*/  ISETP.NE.U32.AND P0, PT, R26, RZ, PT ;  /* 0x000000ff1a00720c */ /* 0x001fc80003f05070 */
[----:B------:R-:W-:-:S03]  /*6f50*/  ISETP.NE.AND.EX P0, PT, R27, RZ, PT, P0 ;  /* 0x000000ff1b00720c */ /* 0x000fc60003f05300 */
[----:B------:R-:W0:Y:S01]  /*6f60*/  LDC R9, c[0x0][0x144] ;  /* 0x00005100ff097b82 */ /* 0x000e220000000800 */
[-C--:B-1----:R-:W-:Y:S01]  /*6f70*/  SHF.R.U64 R10, R4, R6.reuse, R3 ;  /* 0x00000006040a7219 */ /* 0x082fe20000001203 */
[----:B---3--:R-:W-:Y:S01]  /*6f80*/  IMAD.MOV R7, RZ, RZ, -R7 ;  /* 0x000000ffff077224 */ /* 0x008fe200078e0a07 */
[----:B------:R-:W-:Y:S01]  /*6f90*/  SHF.R.U32.HI R3, RZ, R6, R3 ;  /* 0x00000006ff037219 */ /* 0x000fe20000011603 */
[----:B------:R-:W-:-:S04]  /*6fa0*/  FMUL R6, R0, UR4 ;  /* 0x0000000400067c20 */ /* 0x000fc80008400000 */
[----:B------:R-:W1:Y:S01]  /*6fb0*/  LDC R21, c[0x0][0x148] ;  /* 0x00005200ff157b82 */ /* 0x000e620000000800 */
[----:B------:R3:W0:Y:S01]  /*6fc0*/  F2I.U32.TRUNC.NTZ R14, R6 ;  /* 0x00000006000e7305 */ /* 0x000622000020f000 */
[-CC-:B--2---:R-:W-:Y:S02]  /*6fd0*/  SHF.R.U64 R13, R10, R8.reuse, R3.reuse ;  /* 0x000000080a0d7219 */ /* 0x184fe40000001203 */
[----:B------:R-:W-:-:S04]  /*6fe0*/  SHF.R.U32.HI R0, RZ, R8, R3 ;  /* 0x00000008ff007219 */ /* 0x000fc80000011603 */
[----:B-----5:R-:W2:Y:S01]  /*6ff0*/  LDC R24, c[0x0][0x648] ;  /* 0x00019200ff187b82 */ /* 0x020ea20000000800 */
[-CC-:B----4-:R-:W-:Y:S02]  /*7000*/  SHF.R.U64 R15, R13, R11.reuse, R0.reuse ;  /* 0x0000000b0d0f7219 */ /* 0x190fe40000001200 */
[----:B------:R-:W-:-:S03]  /*7010*/  SHF.R.U32.HI R5, RZ, R11, R0 ;  /* 0x0000000bff057219 */ /* 0x000fc60000011600 */
[----:B------:R-:W-:Y:S02]  /*7020*/  IMAD.MOV.U32 R4, RZ, RZ, R15 ;  /* 0x000000ffff047224 */ /* 0x000fe400078e000f */
[----:B------:R-:W4:Y:S01]  /*7030*/  LDC R28, c[0x0][0x638] ;  /* 0x00018e00ff1c7b82 */ /* 0x000f220000000800 */
[----:B0-----:R-:W-:-:S07]  /*7040*/  IMAD R25, R9, R7, R12 ;  /* 0x0000000709197224 */ /* 0x001fce00078e020c */
[----:B------:R-:W0:Y:S08]  /*7050*/  LDC R29, c[0x0][0x610] ;  /* 0x00018400ff1d7b82 */ /* 0x000e300000000800 */
[----:B------:R-:W0:Y:S01]  /*7060*/  LDC R30, c[0x0][0x600] ;  /* 0x00018000ff1e7b82 */ /* 0x000e220000000800 */
[----:B-123--:R-:W-:Y:S05]  /*7070*/  @!P0 BRA `(.L_x_161) ;  /* 0x0000000000288947 */ /* 0x00efea0003800000 */
[----:B------:R-:W1:Y:S02]  /*7080*/  LDC R0, c[0x0][0x64c] ;  /* 0x00019300ff007b82 */ /* 0x000e640000000800 */
[----:B-1----:R-:W-:-:S05]  /*7090*/  IADD3 R3, P0, R15, R0, RZ ;  /* 0x000000000f037210 */ /* 0x002fca0007f1e0ff */
        /* <DEDUP_REMOVED lines=8> */
.L_x_161:
[----:B------:R-:W-:Y:S01]  /*7120*/  ISETP.NE.AND P0, PT, R2, 0x1, PT ;  /* 0x000000010200780c */ /* 0x000fe20003f05270 */
[----:B------:R-:W-:Y:S01]  /*7130*/  IMAD.MOV R14, RZ, RZ, -R14 ;  /* 0x000000ffff0e7224 */ /* 0x000fe200078e0a0e */
[----:B------:R-:W-:Y:S02]  /*7140*/  SHF.R.U64 R3, R4, R24, R5 ;  /* 0x0000001804037219 */ /* 0x000fe40000001205 */
[----:B------:R-:W-:Y:S02]  /*7150*/  LOP3.LUT R0, R13, R98, RZ, 0xc0, !PT ;  /* 0x000000620d007212 */ /* 0x000fe400078ec0ff */
[----:B------:R-:W-:Y:S01]  /*7160*/  LOP3.LUT R10, R10, R97, RZ, 0xc0, !PT ;  /* 0x000000610a0a7212 */ /* 0x000fe200078ec0ff */
[----:B------:R-:W-:Y:S02]  /*7170*/  IMAD.MOV R4, RZ, RZ, -R3 ;  /* 0x000000ffff047224 */ /* 0x000fe400078e0a03 */
[----:B------:R-:W-:Y:S02]  /*7180*/  IMAD R0, R93, R3, R0 ;  /* 0x000000035d007224 */ /* 0x000fe400078e0200 */
[----:B----4-:R-:W-:-:S02]  /*7190*/  IMAD R3, R4, R28, R15 ;  /* 0x0000001c04037224 */ /* 0x010fc400078e020f */
[----:B------:R-:W-:Y:S02]  /*71a0*/  @P0 IMAD R25, R21, R14, R20 ;  /* 0x0000000e15190224 */ /* 0x000fe400078e0214 */
[----:B0-----:R-:W-:Y:S02]  /*71b0*/  IMAD R5, R3, R30, R10 ;  /* 0x0000001e03057224 */ /* 0x001fe400078e020a */
[----:B------:R-:W-:Y:S02]  /*71c0*/  IMAD R0, R0, R29, R25 ;  /* 0x0000001d00007224 */ /* 0x000fe400078e0219 */
[----:B------:R-:W-:-:S03]  /*71d0*/  IMAD.MOV.U32 R4, RZ, RZ, 0x1 ;  /* 0x00000001ff047424 */ /* 0x000fc600078e00ff */
[----:B------:R-:W-:Y:S02]  /*71e0*/  SEL R100, R5, R0, !P0 ;  /* 0x0000000005647207 */ /* 0x000fe40004000000 */
[----:B------:R-:W-:Y:S02]  /*71f0*/  PRMT R3, R4, 0x7610, R3 ;  /* 0x0000761004037816 */ /* 0x000fe40000000003 */
[----:B------:R-:W-:-:S07]  /*7200*/  SEL R0, R0, R5, !P0 ;  /* 0x0000000500007207 */ /* 0x000fce0004000000 */
.L_x_159:
[----:B------:R-:W-:Y:S01]  /*7210*/  LOP3.LUT P0, RZ, R3, 0xff, RZ, 0xc0, !PT ;  /* 0x000000ff03ff7812 */ /* 0x000fe2000780c0ff */
[----:B------:R-:W-:Y:S01]  /*7220*/  UIMAD.WIDE.U32 UR4, UR42, -0x55555555, URZ ;  /* 0xaaaaaaab2a0478a5 */ /* 0x000fe2000f8e003f */
[----:B------:R-:W-:-:S03]  /*7230*/  IMAD.MOV.U32 R103, RZ, RZ, R0 ;  /* 0x000000ffff677224 */ /* 0x000fc600078e0000 */
[----:B------:R-:W-:-:S04]  /*7240*/  USHF.R.U32.HI UR4, URZ, 0x1, UR5 ;  /* 0x000000013f047899 */ /* 0x000fc80008011605 */
[----:B------:R-:W-:-:S04]  /*7250*/  UIMAD UR42, UR4, -0x3, UR42 ;  /* 0xfffffffd042a78a4 */ /* 0x000fc8000f8e022a */
[----:B------:R-:W-:Y:S08]  /*7260*/  @P0 BRA `(.L_x_162) ;  /* 0xffffffa0007c0947 */ /* 0x000ff0000383ffff */
[----:B------:R-:W-:Y:S05]  /*7270*/  EXIT ;  /* 0x000000000000794d */ /* 0x000fea0003800000 */
.L_x_7:
        /* <DEDUP_REMOVED lines=26> */
.L_x_164:
[----:B------:R-:W0:Y:S01]  /*7420*/  LDC.64 R28, c[0x0][0x640] ;  /* 0x00019000ff1c7b82 */ /* 0x000e220000000a00 */
[-CC-:B------:R-:W-:Y:S01]  /*7430*/  SHF.R.U64 R21, R14, R8.reuse, R15.reuse ;  /* 0x000000080e157219 */ /* 0x180fe2000000120f */
[----:B------:R-:W-:Y:S01]  /*7440*/  IMAD.MOV.U32 R31, RZ, RZ, 0x1 ;  /* 0x00000001ff1f7424 */ /* 0x000fe200078e00ff */
[----:B------:R-:W-:Y:S02]  /*7450*/  SHF.R.U32.HI R7, RZ, R8, R15 ;  /* 0x00000008ff077219 */ /* 0x000fe4000001160f */
[----:B------:R-:W-:-:S03]  /*7460*/  IADD3 R13, P0, RZ, -R21, RZ ;  /* 0x80000015ff0d7210 */ /* 0x000fc60007f1e0ff */
[----:B------:R-:W1:Y:S02]  /*7470*/  LDC R12, c[0x0][0x618] ;  /* 0x00018600ff0c7b82 */ /* 0x000e640000000800 */
[----:B------:R-:W-:Y:S02]  /*7480*/  IMAD.X R7, RZ, RZ, ~R7, P0 ;  /* 0x000000ffff077224 */ /* 0x000fe400000e0e07 */
[----:B------:R-:W-:-:S04]  /*7490*/  IMAD.WIDE.U32 R10, R13, R24, R16 ;  /* 0x000000180d0a7225 */ /* 0x000fc800078e0010 */
[----:B------:R-:W2:Y:S01]  /*74a0*/  LDC R14, c[0x0][0x608] ;  /* 0x00018200ff0e7b82 */ /* 0x000ea20000000800 */
[----:B------:R-:W-:-:S04]  /*74b0*/  IMAD R8, R7, R24, RZ ;  /* 0x0000001807087224 */ /* 0x000fc800078e02ff */
[----:B------:R-:W-:-:S03]  /*74c0*/  IMAD R7, R13, R25, R8 ;  /* 0x000000190d077224 */ /* 0x000fc600078e0208 */
[----:B------:R-:W3:Y:S01]  /*74d0*/  LDC R26, c[0x0][0x658] ;  /* 0x00019600ff1a7b82 */ /* 0x000ee20000000800 */
[----:B------:R-:W-:Y:S01]  /*74e0*/  IMAD.IADD R7, R11, 0x1, R7 ;  /* 0x000000010b077824 */ /* 0x000fe200078e0207 */
[----:B0-----:R-:W-:Y:S01]  /*74f0*/  ISETP.NE.U32.AND P0, PT, R28, RZ, PT ;  /* 0x000000ff1c00720c */ /* 0x001fe20003f05070 */
[----:B------:R-:W-:-:S03]  /*7500*/  IMAD.MOV.U32 R11, RZ, RZ, -0x1 ;  /* 0xffffffffff0b7424 */ /* 0x000fc600078e00ff */
        /* <DEDUP_REMOVED lines=8> */
[-C--:B---3--:R-:W-:Y:S02]  /*7590*/  SHF.L.U32 R10, R11, R26.reuse, RZ ;  /* 0x0000001a0b0a7219 */ /* 0x088fe400000006ff */
[--C-:B------:R-:W-:Y:S02]  /*75a0*/  SHF.R.U64 R24, R22, R26, R7.reuse ;  /* 0x0000001a16187219 */ /* 0x100fe40000001207 */
[----:B------:R-:W-:Y:S02]  /*75b0*/  LOP3.LUT R33, RZ, R10, RZ, 0x33, !PT ;  /* 0x0000000aff217212 */ /* 0x000fe400078e33ff */
[----:B------:R-:W-:Y:S01]  /*75c0*/  SHF.R.U32.HI R11, RZ, R26, R7 ;  /* 0x0000001aff0b7219 */ /* 0x000fe20000011607 */
[----:B------:R-:W3:Y:S01]  /*75d0*/  LDC R30, c[0x0][0x610] ;  /* 0x00018400ff1e7b82 */ /* 0x000ee20000000800 */
[----:B------:R-:W-:Y:S01]  /*75e0*/  IMAD.MOV.U32 R10, RZ, RZ, R24 ;  /* 0x000000ffff0a7224 */ /* 0x000fe200078e0018 */
[----:B------:R-:W-:Y:S06]  /*75f0*/  @!P0 BRA `(.L_x_165) ;  /* 0x0000000000288947 */ /* 0x000fec0003800000 */
        /* <DEDUP_REMOVED lines=10> */
.L_x_165:
[----:B------:R-:W-:Y:S02]  /*76a0*/  ISETP.NE.AND P0, PT, R2, 0x1, PT ;  /* 0x000000010200780c */ /* 0x000fe40003f05270 */
[----:B-1----:R-:W-:Y:S01]  /*76b0*/  SHF.R.U64 R8, R10, R8, R11 ;  /* 0x000000080a087219 */ /* 0x002fe2000000120b */
[----:B0-----:R-:W-:Y:S01]  /*76c0*/  VIADD R11, R25, 0xffffffff ;  /* 0xffffffff190b7836 */ /* 0x001fe20000000000 */
[----:B------:R-:W-:Y:S02]  /*76d0*/  SHF.L.U32 R31, R31, R26, RZ ;  /* 0x0000001a1f1f7219 */ /* 0x000fe400000006ff */
[----:B------:R-:W-:Y:S01]  /*76e0*/  LOP3.LUT R5, R22, R33, RZ, 0xc0, !PT ;  /* 0x0000002116057212 */ /* 0x000fe200078ec0ff */
[----:B------:R-:W-:-:S04]  /*76f0*/  IMAD.MOV R7, RZ, RZ, -R8 ;  /* 0x000000ffff077224 */ /* 0x000fc800078e0a08 */
[----:B------:R-:W-:Y:S02]  /*7700*/  IMAD R5, R31, R8, R5 ;  /* 0x000000081f057224 */ /* 0x000fe400078e0205 */
[----:B------:R-:W-:Y:S01]  /*7710*/  @P0 IMAD R6, R9, R23, R4 ;  /* 0x0000001709060224 */ /* 0x000fe200078e0204 */
[----:B------:R-:W-:Y:S01]  /*7720*/  LOP3.LUT R9, R20, R11, RZ, 0xc0, !PT ;  /* 0x0000000b14097212 */ /* 0x000fe200078ec0ff */
[----:B--2---:R-:W-:Y:S02]  /*7730*/  IMAD R4, R7, R27, R24 ;  /* 0x0000001b07047224 */ /* 0x004fe400078e0218 */
[----:B---3--:R-:W-:Y:S02]  /*7740*/  IMAD R6, R5, R30, R6 ;  /* 0x0000001e05067224 */ /* 0x008fe400078e0206 */
[----:B------:R-:W-:Y:S02]  /*7750*/  IMAD R5, R4, R25, R9 ;  /* 0x0000001904057224 */ /* 0x000fe400078e0209 */
[----:B------:R-:W-:-:S02]  /*7760*/  IMAD.MOV.U32 R8, RZ, RZ, 0x1 ;  /* 0x00000001ff087424 */ /* 0x000fc400078e00ff */
[----:B------:R-:W-:Y:S01]  /*7770*/  IMAD.MOV.U32 R7, RZ, RZ, R21 ;  /* 0x000000ffff077224 */ /* 0x000fe200078e0015 */
[----:B------:R-:W-:Y:S02]  /*7780*/  SEL R19, R5, R6, !P0 ;  /* 0x0000000605137207 */ /* 0x000fe40004000000 */
[----:B------:R-:W-:-:S07]  /*7790*/  SEL R12, R6, R5, !P0 ;  /* 0x00000005060c7207 */ /* 0x000fce0004000000 */
.L_x_163:
[----:B------:R-:W-:-:S08]  /*77a0*/  NOP ;  /* 0x0000000000007918 */ /* 0x000fd00000000000 */
[----:B------:R-:W0:-:S00]  /*77b0*/  USETMAXREG.DEALLOC.CTAPOOL 0x28 ;  /* 0x00000028000079c8 */ /* 0x000e0000080e0500 */
[----:B0-----:R-:W-:-:S13]  /*77c0*/  ISETP.NE.AND P0, PT, R3, RZ, PT ;  /* 0x000000ff0300720c */ /* 0x001fda0003f05270 */
[----:B------:R-:W-:Y:S05]  /*77d0*/  @P0 EXIT ;  /* 0x000000000000094d */ /* 0x000fea0003800000 */
[----:B------:R-:W-:Y:S01]  /*77e0*/  LOP3.LUT P0, RZ, R8, 0xff, RZ, 0xc0, !PT ;  /* 0x000000ff08ff7812 */ /* 0x000fe2000780c0ff */
[----:B------:R-:W-:Y:S02]  /*77f0*/  IMAD.MOV.U32 R3, RZ, RZ, 0x1 ;  /* 0x00000001ff037424 */ /* 0x000fe400078e00ff */
[----:B------:R-:W-:-:S10]  /*7800*/  IMAD.MOV.U32 R13, RZ, RZ, RZ ;  /* 0x000000ffff0d7224 */ /* 0x000fd400078e00ff */
[----:B------:R-:W-:Y:S05]  /*7810*/  @!P0 BRA `(.L_x_166) ;  /* 0x0000000c00e88947 */ /* 0x000fea0003800000 */
[----:B------:R-:W0:Y:S01]  /*7820*/  LDC R3, c[0x0][0x28c] ;  /* 0x0000a300ff037b82 */ /* 0x000e220000000800 */
[----:B------:R-:W-:Y:S01]  /*7830*/  UMOV UR7, 0x1 ;  /* 0x0000000100077882 */ /* 0x000fe20000000000 */
[----:B------:R-:W-:Y:S01]  /*7840*/  ULDC UR21, c[0x0][0x658] ;  /* 0x0001960000157ab9 */ /* 0x000fe20000000800 */
[----:B------:R-:W-:Y:S01]  /*7850*/  UMOV UR6, 0xffffffff ;  /* 0xffffffff00067882 */ /* 0x000fe20000000000 */
[----:B------:R-:W-:Y:S01]  /*7860*/  BSSY B0, `(.L_x_166) ;  /* 0x00000f5000007945 */ /* 0x000fe20003800000 */
[----:B------:R-:W-:Y:S01]  /*7870*/  USHF.L.U32 UR6, UR6, UR21, URZ ;  /* 0x0000001506067299 */ /* 0x000fe2000800063f */
[----:B------:R-:W-:Y:S01]  /*7880*/  IMAD.MOV.U32 R11, RZ, RZ, 0x1 ;  /* 0x00000001ff0b7424 */ /* 0x000fe200078e00ff */
[----:B------:R-:W-:Y:S01]  /*7890*/  UMOV UR30, 0x5 ;  /* 0x00000005001e7882 */ /* 0x000fe20000000000 */
[----:B------:R-:W1:Y:S01]  /*78a0*/  S2UR UR5, SR_CgaCtaId ;  /* 0x00000000000579c3 */ /* 0x000e620000008800 */
[----:B------:R-:W-:Y:S01]  /*78b0*/  LOP3.LUT R10, R18, 0x2, RZ, 0xfc, !PT ;  /* 0x00000002120a7812 */ /* 0x000fe200078efcff */
[----:B------:R-:W-:Y:S01]  /*78c0*/  IMAD.MOV.U32 R13, RZ, RZ, RZ ;  /* 0x000000ffff0d7224 */ /* 0x000fe200078e00ff */
[----:B------:R-:W-:Y:S01]  /*78d0*/  ULDC UR13, c[0x0][0x600] ;  /* 0x00018000000d7ab9 */ /* 0x000fe20000000800 */
[----:B------:R-:W-:-:S02]  /*78e0*/  USHF.L.U32 UR21, UR7, UR21, URZ ;  /* 0x0000001507157299 */ /* 0x000fc4000800063f */
[----:B------:R-:W-:Y:S02]  /*78f0*/  UIADD3 UR13, UR13, -0x1, URZ ;  /* 0xffffffff0d0d7890 */ /* 0x000fe4000fffe03f */
[----:B------:R-:W-:Y:S01]  /*7900*/  ULOP3.LUT UR23, URZ, UR6, URZ, 0x33, !UPT ;  /* 0x000000063f177292 */ /* 0x000fe2000f8e333f */
[----:B0-----:R-:W-:-:S05]  /*7910*/  VIADD R3, R3, 0x7f ;  /* 0x0000007f03037836 */ /* 0x001fca0000000000 */
[----:B------:R-:W-:Y:S01]  /*7920*/  SHF.R.S32.HI R4, RZ, 0x1f, R3 ;  /* 0x0000001fff047819 */ /* 0x000fe20000011403 */
[----:B-1----:R-:W-:-:S03]  /*7930*/  ULOP3.LUT UR4, UR5, 0x1, URZ, 0xc0, !UPT ;  /* 0x0000000105047892 */ /* 0x002fc6000f8ec03f */
[----:B------:R-:W-:Y:S01]  /*7940*/  LEA.HI R4, R4, R3, RZ, 0x7 ;  /* 0x0000000304047211 */ /* 0x000fe200078f38ff */
[----:B------:R-:W-:Y:S01]  /*7950*/  USHF.R.U32.HI UR45, URZ, 0x1, UR5 ;  /* 0x000000013f2d7899 */ /* 0x000fe20008011605 */
[----:B------:R-:W-:Y:S01]  /*7960*/  IMAD.MOV.U32 R3, RZ, RZ, 0x1 ;  /* 0x00000001ff037424 */ /* 0x000fe200078e00ff */
[----:B------:R-:W-:Y:S01]  /*7970*/  USHF.L.U32 UR22, UR5, 0x6, URZ ;  /* 0x0000000605167899 */ /* 0x000fe2000800063f */
[----:B------:R-:W-:Y:S01]  /*7980*/  SHF.R.S32.HI R8, RZ, 0x7, R4 ;  /* 0x00000007ff087819 */ /* 0x000fe20000011404 */
[----:B------:R-:W-:Y:S02]  /*7990*/  USHF.L.U32 UR46, UR5, 0xb, URZ ;  /* 0x0000000b052e7899 */ /* 0x000fe4000800063f */
[----:B------:R-:W-:Y:S02]  /*79a0*/  ULOP3.LUT UR5, UR5, 0xfffffffe, URZ, 0xc0, !UPT ;  /* 0xfffffffe05057892 */ /* 0x000fe4000f8ec03f */
[----:B------:R-:W-:Y:S01]  /*79b0*/  UISETP.GT.U32.AND UP0, UPT, UR4, 0xffff, UPT ;  /* 0x0000ffff0400788c */ /* 0x000fe2000bf04070 */
[----:B------:R-:W-:Y:S01]  /*79c0*/  VIADD R9, R8, 0x1 ;  /* 0x0000000108097836 */ /* 0x000fe20000000000 */
[----:B------:R-:W-:-:S02]  /*79d0*/  USHF.L.U32 UR29, UR7, UR5, URZ ;  /* 0x00000005071d7299 */ /* 0x000fc4000800063f */
[----:B------:R-:W-:Y:S02]  /*79e0*/  ULOP3.LUT UR5, UR5, 0x1, URZ, 0xfc, !UPT ;  /* 0x0000000105057892 */ /* 0x000fe4000f8efc3f */
[----:B------:R-:W-:Y:S02]  /*79f0*/  USEL UR4, UR4, 0xffff, !UP0 ;  /* 0x0000ffff04047887 */ /* 0x000fe4000c000000 */
[----:B------:R-:W-:Y:S02]  /*7a00*/  USHF.L.U32 UR5, UR7, UR5, URZ ;  /* 0x0000000507057299 */ /* 0x000fe4000800063f */
[----:B------:R-:W-:Y:S02]  /*7a10*/  ULOP3.LUT UR4, UR4, 0xffff, URZ, 0xc0, !UPT ;  /* 0x0000ffff04047892 */ /* 0x000fe4000f8ec03f */
[----:B------:R-:W-:Y:S02]  /*7a20*/  ULOP3.LUT UR29, UR29, UR5, URZ, 0xfc, !UPT ;  /* 0x000000051d1d7292 */ /* 0x000fe4000f8efc3f */
[----:B------:R-:W-:-:S02]  /*7a30*/  USHF.L.U32 UR30, UR30, UR4, URZ ;  /* 0x000000041e1e7299 */ /* 0x000fc4000800063f */
[----:B------:R-:W-:Y:S01]  /*7a40*/  ULOP3.LUT UR22, UR22, 0x40, URZ, 0xc0, !UPT ;  /* 0x0000004016167892 */ /* 0x000fe2000f8ec03f */
[----:B------:R-:W-:-:S11]  /*7a50*/  ULDC.64 UR4, c[0x0][0x198] ;  /* 0x0000660000047ab9 */ /* 0x000fd60000000a00 */
.L_x_177:
[----:B------:R-:W-:-:S03]  /*7a60*/  UMOV UR6, 0xffffffff ;  /* 0xffffffff00067882 */ /* 0x000fc60000000000 */
[----:B------:R-:W-:Y:S05]  /*7a70*/  BRA.DIV UR6, `(.L_x_167) ;  /* 0x0000001206147947 */ /* 0x000fea000b800000 */
[----:B------:R-:W-:-:S13]  /*7a80*/  ELECT P6, URZ, PT ;  /* 0x00000000003f782f */ /* 0x000fda00038c0000 */
.L_x_187:
[----:B------:R-:W0:Y:S01]  /*7a90*/  LDC R4, c[0x0][0x28c] ;  /* 0x0000a300ff047b82 */ /* 0x000e220000000800 */
[----:B------:R-:W-:Y:S01]  /*7aa0*/  BSSY B1, `(.L_x_168) ;  /* 0x000005e000017945 */ /* 0x000fe20003800000 */
[----:B0-----:R-:W-:-:S13]  /*7ab0*/  ISETP.LT.OR P6, PT, R4, 0x1, !P6 ;  /* 0x000000010400780c */ /* 0x001fda00077c1670 */
[----:B------:R-:W-:Y:S05]  /*7ac0*/  @P6 BRA `(.L_x_169) ;  /* 0x00000004006c6947 */ /* 0x000fea0003800000 */
[----:B------:R-:W-:Y:S01]  /*7ad0*/  LEA R12, R12, UR45, 0x1 ;  /* 0x0000002d0c0c7c11 */ /* 0x000fe2000f8e08ff */
[----:B------:R-:W-:Y:S01]  /*7ae0*/  IMAD.MOV.U32 R20, RZ, RZ, RZ ;  /* 0x000000ffff147224 */ /* 0x000fe200078e00ff */
[----:B------:R-:W-:Y:S01]  /*7af0*/  LEA R19, R19, UR22, 0x7 ;  /* 0x0000001613137c11 */ /* 0x000fe2000f8e38ff */
[----:B------:R-:W-:Y:S02]  /*7b00*/  IMAD.MOV.U32 R4, RZ, RZ, R9 ;  /* 0x000000ffff047224 */ /* 0x000fe400078e0009 */
[----:B------:R-:W-:Y:S02]  /*7b10*/  IMAD.MOV.U32 R5, RZ, RZ, R3 ;  /* 0x000000ffff057224 */ /* 0x000fe400078e0003 */
[----:B------:R-:W-:Y:S02]  /*7b20*/  IMAD.MOV.U32 R6, RZ, RZ, R13 ;  /* 0x000000ffff067224 */ /* 0x000fe400078e000d */
[----:B------:R-:W-:-:S07]  /*7b30*/  IMAD.SHL.U32 R15, R12, 0x40, RZ ;  /* 0x000000400c0f7824 */ /* 0x000fce00078e00ff */
.L_x_172:
[----:B------:R-:W0:Y:S01]  /*7b40*/  S2R R21, SR_CgaCtaId ;  /* 0x0000000000157919 */ /* 0x000e220000008800 */
[----:B------:R-:W-:Y:S02]  /*7b50*/  MOV R12, 0x400 ;  /* 0x00000400000c7802 */ /* 0x000fe40000000f00 */
[----:B------:R-:W-:-:S13]  /*7b60*/  ISETP.NE.AND P1, PT, R0, RZ, PT ;  /* 0x000000ff0000720c */ /* 0x000fda0003f25270 */
[----:B------:R-:W1:Y:S01]  /*7b70*/  @!P1 LDC R14, c[0x0][0x500] ;  /* 0x00014000ff0e9b82 */ /* 0x000e620000000800 */
[----:B0-----:R-:W-:Y:S02]  /*7b80*/  LEA R23, R21, R12, 0x18 ;  /* 0x0000000c15177211 */ /* 0x001fe400078ec0ff */
[----:B------:R-:W-:-:S03]  /*7b90*/  SHF.L.U32 R12, R5, 0x1f, RZ ;  /* 0x0000001f050c7819 */ /* 0x000fc600000006ff */
[----:B------:R-:W-:-:S04]  /*7ba0*/  IMAD R21, R6, 0x8, R23 ;  /* 0x0000000806157824 */ /* 0x000fc800078e0217 */
[----:B------:R-:W0:Y:S02]  /*7bb0*/  SYNCS.PHASECHK.TRANS64.TRYWAIT P0, [R21+URZ+0x18], R12 ;  /* 0x0000180c150075a7 */ /* 0x000e24000800017f */
[----:B01----:R-:W-:Y:S05]  /*7bc0*/  @!P0 BRA `(.L_x_170) ;  /* 0x0000000c00e08947 */ /* 0x003fea0003800000 */
.L_x_188:
[----:B0-----:R-:W-:Y:S01]  /*7bd0*/  PRMT R12, R10, 0x9910, RZ ;  /* 0x000099100a0c7816 */ /* 0x001fe200000000ff */
[----:B------:R0:W-:Y:S03]  /*7be0*/  @!P1 SYNCS.ARRIVE.TRANS64 RZ, [R21+URZ], R14 ;  /* 0x0000000e15ff99a7 */ /* 0x0001e6000800003f */
[----:B------:R-:W-:-:S13]  /*7bf0*/  ISETP.NE.AND P0, PT, R12, 0x2, PT ;  /* 0x000000020c00780c */ /* 0x000fda0003f05270 */
[----:B0-----:R-:W-:Y:S05]  /*7c00*/  @P0 BRA `(.L_x_171) ;  /* 0x0000000000040947 */ /* 0x001fea0003800000 */
[----:B------:R-:W-:Y:S01]  /*7c10*/  BPT.TRAP 0x1 ;  /* 0x000000040000795c */ /* 0x000fe20000300000 */
.L_x_171:
[----:B------:R-:W-:Y:S01]  /*7c20*/  R2UR UR8, R6 ;  /* 0x00000000060872ca */ /* 0x000fe200000e0000 */
[----:B------:R-:W-:Y:S01]  /*7c30*/  UIADD3 UR54, UP0, UR4, 0xf0, URZ ;  /* 0x000000f004367890 */ /* 0x000fe2000ff1e03f */
[----:B------:R-:W-:Y:S01]  /*7c40*/  R2UR UR18, R23 ;  /* 0x00000000171272ca */ /* 0x000fe200000e0000 */
[----:B------:R-:W-:Y:S01]  /*7c50*/  UPRMT UR47, URZ, 0x5410, UR30 ;  /* 0x000054103f2f7896 */ /* 0x000fe2000800001e */
[----:B------:R-:W-:Y:S01]  /*7c60*/  R2UR UR10, R20 ;  /* 0x00000000140a72ca */ /* 0x000fe200000e0000 */
[----:B------:R-:W-:Y:S01]  /*7c70*/  UIADD3.X UR55, URZ, UR5, URZ, UP0, !UPT ;  /* 0x000000053f377290 */ /* 0x000fe200087fe43f */
[----:B------:R-:W-:Y:S01]  /*7c80*/  R2UR UR9, R21 ;  /* 0x00000000150972ca */ /* 0x000fe200000e0000 */
[----:B------:R-:W-:Y:S01]  /*7c90*/  VIADD R4, R4, 0xffffffff ;  /* 0xffffffff04047836 */ /* 0x000fe20000000000 */
[----:B------:R-:W-:Y:S01]  /*7ca0*/  R2UR UR11, R15 ;  /* 0x000000000f0b72ca */ /* 0x000fe200000e0000 */
[----:B------:R-:W-:Y:S01]  /*7cb0*/  UIADD3 UR14, UP1, UR4, 0x1f0, URZ ;  /* 0x000001f0040e7890 */ /* 0x000fe2000ff3e03f */
[----:B------:R-:W-:Y:S01]  /*7cc0*/  R2UR UR12, R7 ;  /* 0x00000000070c72ca */ /* 0x000fe200000e0000 */
[----:B------:R-:W-:Y:S01]  /*7cd0*/  UMOV UR6, 0x0 ;  /* 0x0000000000067882 */ /* 0x000fe20000000000 */
[----:B------:R-:W-:Y:S01]  /*7ce0*/  R2UR UR35, R19 ;  /* 0x00000000132372ca */ /* 0x000fe200000e0000 */
[----:B------:R-:W-:Y:S01]  /*7cf0*/  USHF.L.U32 UR8, UR8, 0xe, URZ ;  /* 0x0000000e08087899 */ /* 0x000fe2000800063f */
[----:B------:R-:W-:Y:S01]  /*7d00*/  ISETP.GT.AND P1, PT, R4, 0x1, PT ;  /* 0x000000010400780c */ /* 0x000fe20003f24270 */
[----:B------:R-:W-:Y:S01]  /*7d10*/  UMOV UR7, 0x10000000 ;  /* 0x1000000000077882 */ /* 0x000fe20000000000 */
[----:B------:R-:W-:Y:S01]  /*7d20*/  UIADD3.X UR15, URZ, UR5, URZ, UP1, !UPT ;  /* 0x000000053f0f7290 */ /* 0x000fe20008ffe43f */
[----:B------:R-:W-:Y:S01]  /*7d30*/  VIADD R6, R6, 0x1 ;  /* 0x0000000106067836 */ /* 0x000fe20000000000 */
[----:B------:R-:W-:Y:S01]  /*7d40*/  ULEA UR16, UR45, UR8, 0xb ;  /* 0x000000082d107291 */ /* 0x000fe2000f8e583f */
[----:B------:R-:W-:Y:S01]  /*7d50*/  VIADD R20, R20, 0x80 ;  /* 0x0000008014147836 */ /* 0x000fe20000000000 */
[----:B------:R-:W-:-:S02]  /*7d60*/  ULOP3.LUT UR8, UR8, 0x800, UR46, 0xf8, !UPT ;  /* 0x0000080008087892 */ /* 0x000fc4000f8ef82e */
[----:B------:R-:W-:Y:S01]  /*7d70*/  ULEA UR16, UR16, UR18, 0x2 ;  /* 0x0000001210107291 */ /* 0x000fe2000f8e103f */
[C---:B------:R-:W-:Y:S01]  /*7d80*/  ISETP.NE.AND P0, PT, R6.reuse, 0x3, PT ;  /* 0x000000030600780c */ /* 0x040fe20003f05270 */
[----:B------:R-:W-:Y:S02]  /*7d90*/  ULEA UR18, UR8, UR18, 0x2 ;  /* 0x0000001208127291 */ /* 0x000fe4000f8e103f */
[----:B------:R-:W-:Y:S01]  /*7da0*/  UIADD3 UR8, UR16, 0x100, URZ ;  /* 0x0000010010087890 */ /* 0x000fe2000fffe03f */
[----:B------:R-:W-:Y:S01]  /*7db0*/  SEL R12, RZ, 0x1, P0 ;  /* 0x00000001ff0c7807 */ /* 0x000fe20000000000 */
[----:B------:R-:W-:Y:S01]  /*7dc0*/  UIADD3 UR58, UR10, 0x20, URZ ;  /* 0x000000200a3a7890 */ /* 0x000fe2000fffe03f */
[----:B------:R-:W-:Y:S01]  /*7dd0*/  SEL R6, R6, RZ, P0 ;  /* 0x000000ff06067207 */ /* 0x000fe20000000000 */
[----:B------:R-:W-:Y:S01]  /*7de0*/  UIADD3 UR56, UR16, 0x4100, URZ ;  /* 0x0000410010387890 */ /* 0x000fe2000fffe03f */
[----:B------:R-:W-:Y:S01]  /*7df0*/  LOP3.LUT R5, R5, R12, RZ, 0x3c, !PT ;  /* 0x0000000c05057212 */ /* 0x000fe200078e3cff */
[----:B------:R-:W-:-:S02]  /*7e00*/  UIADD3 UR50, UR10, 0x40, URZ ;  /* 0x000000400a327890 */ /* 0x000fc4000fffe03f */
[----:B------:R-:W-:Y:S01]  /*7e10*/  UIADD3 UR48, UR16, 0x8100, URZ ;  /* 0x0000810010307890 */ /* 0x000fe2000fffe03f */
[----:B------:R0:W-:Y:S01]  /*7e20*/  UTMALDG.3D.MULTICAST [UR8], [UR54], UR47, desc[UR6] ;  /* 0x00000608360073b4 */ /* 0x0001e2000801182f */
[----:B------:R-:W-:Y:S02]  /*7e30*/  UIADD3 UR42, UR10, 0x60, URZ ;  /* 0x000000600a2a7890 */ /* 0x000fe4000fffe03f */
[----:B------:R-:W-:Y:S02]  /*7e40*/  UIADD3 UR40, UR16, 0xc100, URZ ;  /* 0x0000c10010287890 */ /* 0x000fe4000fffe03f */
[----:B------:R-:W-:Y:S02]  /*7e50*/  UPRMT UR31, URZ, 0x5410, UR29 ;  /* 0x000054103f1f7896 */ /* 0x000fe4000800001d */
[----:B------:R-:W-:Y:S02]  /*7e60*/  UIADD3 UR32, UR18, 0x30100, URZ ;  /* 0x0003010012207890 */ /* 0x000fe4000fffe03f */
[----:B------:R-:W-:-:S02]  /*7e70*/  UIADD3 UR24, UR18, 0x34100, URZ ;  /* 0x0003410012187890 */ /* 0x000fc4000fffe03f */
[----:B------:R-:W-:Y:S01]  /*7e80*/  UIADD3 UR16, UR18, 0x38100, URZ ;  /* 0x0003810012107890 */ /* 0x000fe2000fffe03f */
[----:B------:R-:W-:Y:S01]  /*7e90*/  UMOV UR57, UR9 ;  /* 0x0000000900397c82 */ /* 0x000fe20008000000 */
        /* <DEDUP_REMOVED lines=8> */
[----:B------:R1:W-:Y:S01]  /*7f20*/  UTMALDG.3D.MULTICAST [UR56], [UR54], UR47, desc[UR6] ;  /* 0x00000638360073b4 */ /* 0x0003e2000801182f */
[----:B------:R-:W-:Y:S01]  /*7f30*/  UMOV UR33, UR9 ;  /* 0x0000000900217c82 */ /* 0x000fe20008000000 */
[----:B------:R-:W-:Y:S01]  /*7f40*/  UMOV UR34, UR10 ;  /* 0x0000000a00227c82 */ /* 0x000fe20008000000 */
[----:B------:R-:W-:Y:S01]  /*7f50*/  UMOV UR36, UR12 ;  /* 0x0000000c00247c82 */ /* 0x000fe20008000000 */
[----:B0-----:R-:W-:Y:S01]  /*7f60*/  UIADD3 UR8, UR18, 0x3c100, URZ ;  /* 0x0003c10012087890 */ /* 0x001fe2000fffe03f */
[----:B------:R-:W-:Y:S01]  /*7f70*/  UMOV UR25, UR9 ;  /* 0x0000000900197c82 */ /* 0x000fe20008000000 */
[----:B------:R-:W-:Y:S01]  /*7f80*/  UMOV UR27, UR35 ;  /* 0x00000023001b7c82 */ /* 0x000fe20008000000 */
[----:B------:R1:W-:Y:S01]  /*7f90*/  UTMALDG.3D.MULTICAST [UR48], [UR54], UR47, desc[UR6] ;  /* 0x00000630360073b4 */ /* 0x0003e2000801182f */
        /* <DEDUP_REMOVED lines=9> */
[----:B------:R1:W-:Y:S01]  /*8030*/  UTMALDG.3D.MULTICAST [UR32], [UR14], UR31, desc[UR6] ;  /* 0x000006200e0073b4 */ /* 0x0003e2000801181f */
[----:B------:R1:W-:Y:S01]  /*8040*/  UTMALDG.3D.MULTICAST [UR24], [UR14], UR31, desc[UR6] ;  /* 0x000006180e0073b4 */ /* 0x0003e2000801181f */
[----:B------:R1:W-:Y:S01]  /*8050*/  UTMALDG.3D.MULTICAST [UR16], [UR14], UR31, desc[UR6] ;  /* 0x000006100e0073b4 */ /* 0x0003e2000801181f */
[----:B------:R1:W-:Y:S02]  /*8060*/  UTMALDG.3D.MULTICAST [UR8], [UR14], UR31, desc[UR6] ;  /* 0x000006080e0073b4 */ /* 0x0003e4000801181f */
[----:B-1----:R-:W-:Y:S05]  /*8070*/  @P1 BRA `(.L_x_172) ;  /* 0xfffffff800b01947 */ /* 0x002fea000383ffff */
.L_x_169:
[----:B------:R-:W-:Y:S05]  /*8080*/  BSYNC B1 ;  /* 0x0000000000017941 */ /* 0x000fea0003800000 */
.L_x_168:
[----:B------:R-:W-:Y:S01]  /*8090*/  LOP3.LUT P1, RZ, R11, 0xff, RZ, 0xc0, !PT ;  /* 0x000000ff0bff7812 */ /* 0x000fe2000782c0ff */
[C---:B------:R-:W-:Y:S01]  /*80a0*/  IMAD.IADD R13, R8.reuse, 0x1, R13 ;  /* 0x00000001080d7824 */ /* 0x040fe200078e020d */
[----:B------:R-:W-:Y:S01]  /*80b0*/  ULDC.64 UR6, c[0x0][0x650] ;  /* 0x0001940000067ab9 */ /* 0x000fe20000000a00 */
[C---:B------:R-:W-:Y:S01]  /*80c0*/  ISETP.GE.U32.AND P2, PT, R8.reuse, 0x3, PT ;  /* 0x000000030800780c */ /* 0x040fe20003f46070 */
[----:B------:R-:W-:Y:S01]  /*80d0*/  BSSY B1, `(.L_x_173) ;  /* 0x000006b000017945 */ /* 0x000fe20003800000 */
[----:B------:R-:W-:Y:S01]  /*80e0*/  IMAD.MOV.U32 R12, RZ, RZ, -0x1 ;  /* 0xffffffffff0c7424 */ /* 0x000fe200078e00ff */
[----:B------:R-:W-:Y:S01]  /*80f0*/  ISETP.GT.U32.AND P0, PT, R13, 0x2, PT ;  /* 0x000000020d00780c */ /* 0x000fe20003f04070 */
[----:B------:R-:W-:Y:S01]  /*8100*/  IMAD.MOV.U32 R19, RZ, RZ, -0x1 ;  /* 0xffffffffff137424 */ /* 0x000fe200078e00ff */
[----:B------:R-:W-:Y:S01]  /*8110*/  PRMT R11, RZ, 0x7610, R11 ;  /* 0x00007610ff0b7816 */ /* 0x000fe2000000000b */
[----:B------:R-:W-:Y:S01]  /*8120*/  IMAD.MOV.U32 R7, RZ, RZ, -0x1 ;  /* 0xffffffffff077424 */ /* 0x000fe200078e00ff */
[----:B------:R-:W-:-:S03]  /*8130*/  ISETP.LT.U32.AND P0, PT, R8, 0x3, P0 ;  /* 0x000000030800780c */ /* 0x000fc60000701070 */
[----:B------:R-:W0:Y:S01]  /*8140*/  @P1 S2R R5, SR_CgaCtaId ;  /* 0x0000000000051919 */ /* 0x000e220000008800 */
[----:B------:R-:W-:-:S04]  /*8150*/  @P1 MOV R4, 0x400 ;  /* 0x0000040000041802 */ /* 0x000fc80000000f00 */
[----:B0-----:R-:W-:Y:S01]  /*8160*/  @P1 LEA R6, R5, R4, 0x18 ;  /* 0x0000000405061211 */ /* 0x001fe200078ec0ff */
[----:B------:R-:W-:Y:S01]  /*8170*/  IMAD.WIDE.U32 R4, R13, -0x55555555, RZ ;  /* 0xaaaaaaab0d047825 */ /* 0x000fe200078e00ff */
[----:B------:R-:W-:Y:S02]  /*8180*/  SEL R4, RZ, 0x1, !P0 ;  /* 0x00000001ff047807 */ /* 0x000fe40004000000 */
[----:B------:R0:W-:Y:S01]  /*8190*/  @P1 SYNCS.ARRIVE.TRANS64.A1T0 RZ, [R6+URZ+0x48], RZ ;  /* 0x000048ff06ff19a7 */ /* 0x0001e2000810003f */
[----:B------:R-:W-:Y:S02]  /*81a0*/  IADD3 R16, P1, R16, UR38, RZ ;  /* 0x0000002610107c10 */ /* 0x000fe4000ff3e0ff */
[----:B------:R-:W-:Y:S02]  /*81b0*/  LOP3.LUT R3, R3, R4, RZ, 0x3c, !PT ;  /* 0x0000000403037212 */ /* 0x000fe400078e3cff */
[----:B------:R-:W-:Y:S02]  /*81c0*/  IADD3.X R17, R17, UR37, RZ, P1, !PT ;  /* 0x0000002511117c10 */ /* 0x000fe40008ffe4ff */
[----:B------:R-:W-:-:S02]  /*81d0*/  ISETP.GE.U32.AND P0, PT, R16, UR6, PT ;  /* 0x0000000610007c0c */ /* 0x000fc4000bf06070 */
[----:B0-----:R-:W-:Y:S02]  /*81e0*/  SHF.R.U32.HI R6, RZ, 0x1, R5 ;  /* 0x00000001ff067819 */ /* 0x001fe40000011605 */
[----:B------:R-:W-:Y:S02]  /*81f0*/  ISETP.GE.U32.AND.EX P0, PT, R17, UR7, PT, P0 ;  /* 0x0000000711007c0c */ /* 0x000fe4000bf06100 */
[----:B------:R-:W-:Y:S01]  /*8200*/  @P2 LOP3.LUT R3, R3, 0x1, R6, 0x78, !PT ;  /* 0x0000000103032812 */ /* 0x000fe200078e7806 */
[----:B------:R-:W-:Y:S01]  /*8210*/  IMAD R13, R6, -0x3, R13 ;  /* 0xfffffffd060d7824 */ /* 0x000fe200078e020d */
[----:B------:R-:W-:-:S09]  /*8220*/  PRMT R4, RZ, 0x7610, R4 ;  /* 0x00007610ff047816 */ /* 0x000fd20000000004 */
[----:B------:R-:W-:Y:S05]  /*8230*/  @P0 BRA `(.L_x_174) ;  /* 0x0000000400500947 */ /* 0x000fea0003800000 */
[----:B------:R-:W0:Y:S01]  /*8240*/  S2R R15, SR_CTAID.X ;  /* 0x00000000000f7919 */ /* 0x000e220000002500 */
[----:B------:R-:W-:Y:S01]  /*8250*/  ULDC.64 UR6, c[0x0][0x628] ;  /* 0x00018a0000067ab9 */ /* 0x000fe20000000a00 */
[----:B------:R-:W1:Y:S01]  /*8260*/  LDC R20, c[0x0][0x144] ;  /* 0x00005100ff147b82 */ /* 0x000e620000000800 */
[----:B------:R-:W-:Y:S01]  /*8270*/  ISETP.NE.U32.AND P0, PT, RZ, UR6, PT ;  /* 0x00000006ff007c0c */ /* 0x000fe2000bf05070 */
[----:B------:R-:W2:Y:S01]  /*8280*/  S2R R12, SR_CTAID.Y ;  /* 0x00000000000c7919 */ /* 0x000ea20000002600 */
[----:B------:R-:W-:Y:S01]  /*8290*/  ULDC UR8, c[0x0][0x150] ;  /* 0x0000540000087ab9 */ /* 0x000fe20000000800 */
[----:B------:R-:W-:Y:S01]  /*82a0*/  ULDC UR9, c[0x0][0x630] ;  /* 0x00018c0000097ab9 */ /* 0x000fe20000000800 */
[----:B------:R-:W-:Y:S01]  /*82b0*/  ISETP.NE.AND.EX P0, PT, RZ, UR7, PT, P0 ;  /* 0x00000007ff007c0c */ /* 0x000fe2000bf05300 */
[----:B------:R-:W-:Y:S01]  /*82c0*/  IMAD.MOV.U32 R4, RZ, RZ, R16 ;  /* 0x000000ffff047224 */ /* 0x000fe200078e0010 */
[----:B0-----:R-:W-:-:S05]  /*82d0*/  I2FP.F32.U32 R5, R15 ;  /* 0x0000000f00057245 */ /* 0x001fca0000201000 */
[----:B------:R-:W-:Y:S01]  /*82e0*/  FMUL R21, R5, UR8 ;  /* 0x0000000805157c20 */ /* 0x000fe20008400000 */
[----:B------:R-:W-:-:S05]  /*82f0*/  IMAD.MOV.U32 R5, RZ, RZ, R17 ;  /* 0x000000ffff057224 */ /* 0x000fca00078e0011 */
[----:B--2---:R-:W-:Y:S05]  /*8300*/  @!P0 BRA `(.L_x_175) ;  /* 0x0000000000288947 */ /* 0x004fea0003800000 */
[----:B------:R-:W-:Y:S02]  /*8310*/  ULDC UR8, c[0x0][0x634] ;  /* 0x00018d0000087ab9 */ /* 0x000fe40000000800 */
[----:B------:R-:W-:-:S05]  /*8320*/  IADD3 R5, P0, R16, UR8, RZ ;  /* 0x0000000810057c10 */ /* 0x000fca000ff1e0ff */
[----:B------:R-:W-:-:S04]  /*8330*/  IMAD.X R19, RZ, RZ, R17, P0 ;  /* 0x000000ffff137224 */ /* 0x000fc800000e0611 */
[----:B------:R-:W-:-:S04]  /*8340*/  IMAD.WIDE.U32 R6, R19, UR6, RZ ;  /* 0x0000000613067c25 */ /* 0x000fc8000f8e00ff */
[----:B------:R-:W-:-:S04]  /*8350*/  IMAD.WIDE.U32 R6, P0, R5, UR7, R6 ;  /* 0x0000000705067c25 */ /* 0x000fc8000f800006 */
[----:B------:R-:W-:-:S04]  /*8360*/  IMAD.WIDE.U32 R4, R5, UR6, RZ ;  /* 0x0000000605047c25 */ /* 0x000fc8000f8e00ff */
[----:B------:R-:W-:Y:S01]  /*8370*/  IMAD.MOV.U32 R4, RZ, RZ, R7 ;  /* 0x000000ffff047224 */ /* 0x000fe200078e0007 */
[----:B------:R-:W-:Y:S01]  /*8380*/  IADD3 RZ, P1, R5, R6, RZ ;  /* 0x0000000605ff7210 */ /* 0x000fe20007f3e0ff */
[----:B------:R-:W-:-:S04]  /*8390*/  IMAD.X R5, RZ, RZ, RZ, P0 ;  /* 0x000000ffff057224 */ /* 0x000fc800000e06ff */
[----:B------:R-:W-:-:S08]  /*83a0*/  IMAD.WIDE.U32.X R4, R19, UR7, R4, P1 ;  /* 0x0000000713047c25 */ /* 0x000fd000088e0404 */
.L_x_175:
[--C-:B------:R-:W-:Y:S01]  /*83b0*/  SHF.R.U64 R14, R4, UR9, R5.reuse ;  /* 0x00000009040e7c19 */ /* 0x100fe20008001205 */
[----:B------:R-:W0:Y:S01]  /*83c0*/  F2I.U32.TRUNC.NTZ R21, R21 ;  /* 0x0000001500157305 */ /* 0x000e22000020f000 */
[----:B------:R-:W-:Y:S01]  /*83d0*/  SHF.R.U32.HI R4, RZ, UR9, R5 ;  /* 0x00000009ff047c19 */ /* 0x000fe20008011605 */
[----:B------:R-:W-:Y:S01]  /*83e0*/  ULDC.64 UR6, c[0x0][0x620] ;  /* 0x0001880000067ab9 */ /* 0x000fe20000000a00 */
[----:B------:R-:W-:Y:S01]  /*83f0*/  IADD3 R7, P0, RZ, -R14, RZ ;  /* 0x8000000eff077210 */ /* 0x000fe20007f1e0ff */
[----:B------:R-:W-:-:S04]  /*8400*/  ULDC.64 UR8, c[0x0][0x640] ;  /* 0x0001900000087ab9 */ /* 0x000fc80000000a00 */
[----:B------:R-:W-:Y:S01]  /*8410*/  IMAD.X R4, RZ, RZ, ~R4, P0 ;  /* 0x000000ffff047224 */ /* 0x000fe200000e0e04 */
[----:B------:R-:W-:-:S03]  /*8420*/  ISETP.NE.U32.AND P0, PT, RZ, UR8, PT ;  /* 0x00000008ff007c0c */ /* 0x000fc6000bf05070 */
[----:B------:R-:W-:Y:S01]  /*8430*/  IMAD R6, R4, UR6, RZ ;  /* 0x0000000604067c24 */ /* 0x000fe2000f8e02ff */
[----:B------:R-:W-:Y:S01]  /*8440*/  ISETP.NE.AND.EX P0, PT, RZ, UR9, PT, P0 ;  /* 0x00000009ff007c0c */ /* 0x000fe2000bf05300 */
[----:B------:R-:W-:Y:S01]  /*8450*/  IMAD.WIDE.U32 R4, R7, UR6, R16 ;  /* 0x0000000607047c25 */ /* 0x000fe2000f8e0010 */
[----:B------:R-:W-:-:S03]  /*8460*/  ULDC UR6, c[0x0][0x618] ;  /* 0x0001860000067ab9 */ /* 0x000fc60000000800 */
[----:B------:R-:W-:Y:S01]  /*8470*/  IMAD R7, R7, UR7, R6 ;  /* 0x0000000707077c24 */ /* 0x000fe2000f8e0206 */
[----:B------:R-:W-:Y:S01]  /*8480*/  ULDC UR7, c[0x0][0x154] ;  /* 0x0000550000077ab9 */ /* 0x000fe20000000800 */
[----:B0-----:R-:W-:Y:S02]  /*8490*/  IMAD.MOV R6, RZ, RZ, -R21 ;  /* 0x000000ffff067224 */ /* 0x001fe400078e0a15 */
[----:B------:R-:W0:Y:S01]  /*84a0*/  LDC R21, c[0x0][0x148] ;  /* 0x00005200ff157b82 */ /* 0x000e220000000800 */
[----:B------:R-:W-:Y:S02]  /*84b0*/  IMAD.IADD R5, R5, 0x1, R7 ;  /* 0x0000000105057824 */ /* 0x000fe400078e0207 */
[----:B-1----:R-:W-:Y:S01]  /*84c0*/  IMAD R15, R20, R6, R15 ;  /* 0x00000006140f7224 */ /* 0x002fe200078e020f */
[----:B------:R-:W-:Y:S02]  /*84d0*/  I2FP.F32.U32 R6, R12 ;  /* 0x0000000c00067245 */ /* 0x000fe40000201000 */
[----:B------:R-:W-:-:S02]  /*84e0*/  SHF.R.U64 R19, R4, UR6, R5 ;  /* 0x0000000604137c19 */ /* 0x000fc40008001205 */
[----:B------:R-:W-:Y:S01]  /*84f0*/  SHF.R.U32.HI R4, RZ, UR6, R5 ;  /* 0x00000006ff047c19 */ /* 0x000fe20008011605 */
[----:B------:R-:W-:Y:S01]  /*8500*/  FMUL R6, R6, UR7 ;  /* 0x0000000706067c20 */ /* 0x000fe20008400000 */
[----:B------:R-:W-:Y:S02]  /*8510*/  ULDC UR6, c[0x0][0x608] ;  /* 0x0001820000067ab9 */ /* 0x000fe40000000800 */
[--C-:B------:R-:W-:Y:S01]  /*8520*/  SHF.R.U64 R22, R19, UR6, R4.reuse ;  /* 0x0000000613167c19 */ /* 0x100fe20008001204 */
[----:B------:R1:W2:Y:S01]  /*8530*/  F2I.U32.TRUNC.NTZ R24, R6 ;  /* 0x0000000600187305 */ /* 0x0002a2000020f000 */
[----:B------:R-:W-:Y:S01]  /*8540*/  SHF.R.U32.HI R5, RZ, UR6, R4 ;  /* 0x00000006ff057c19 */ /* 0x000fe20008011604 */
[----:B------:R-:W-:-:S03]  /*8550*/  ULDC UR6, c[0x0][0x658] ;  /* 0x0001960000067ab9 */ /* 0x000fc60000000800 */
[--C-:B------:R-:W-:Y:S02]  /*8560*/  SHF.R.U64 R20, R22, UR6, R5.reuse ;  /* 0x0000000616147c19 */ /* 0x100fe40008001205 */
[----:B------:R-:W-:-:S03]  /*8570*/  SHF.R.U32.HI R23, RZ, UR6, R5 ;  /* 0x00000006ff177c19 */ /* 0x000fc60008011605 */
[----:B------:R-:W-:Y:S02]  /*8580*/  IMAD.MOV.U32 R4, RZ, RZ, R20 ;  /* 0x000000ffff047224 */ /* 0x000fe400078e0014 */
[----:B------:R-:W-:Y:S01]  /*8590*/  IMAD.MOV.U32 R5, RZ, RZ, R23 ;  /* 0x000000ffff057224 */ /* 0x000fe200078e0017 */
[----:B-1----:R-:W-:Y:S06]  /*85a0*/  @!P0 BRA `(.L_x_176) ;  /* 0x0000000000288947 */ /* 0x002fec0003800000 */
        /* <DEDUP_REMOVED lines=10> */
.L_x_176:
[----:B------:R-:W-:Y:S01]  /*8650*/  ISETP.NE.AND P0, PT, R2, 0x1, PT ;  /* 0x000000010200780c */ /* 0x000fe20003f05270 */
[----:B------:R-:W-:Y:S01]  /*8660*/  ULDC UR6, c[0x0][0x648] ;  /* 0x0001920000067ab9 */ /* 0x000fe20000000800 */
[----:B------:R-:W-:Y:S01]  /*8670*/  LOP3.LUT R22, R22, UR23, RZ, 0xc0, !PT ;  /* 0x0000001716167c12 */ /* 0x000fe2000f8ec0ff */
[----:B--2---:R-:W-:Y:S01]  /*8680*/  IMAD.MOV R24, RZ, RZ, -R24 ;  /* 0x000000ffff187224 */ /* 0x004fe200078e0a18 */
[----:B------:R-:W-:Y:S01]  /*8690*/  SHF.R.U64 R5, R4, UR6, R5 ;  /* 0x0000000604057c19 */ /* 0x000fe20008001205 */
[----:B------:R-:W-:Y:S01]  /*86a0*/  ULDC UR6, c[0x0][0x638] ;  /* 0x00018e0000067ab9 */ /* 0x000fe20000000800 */
[----:B------:R-:W-:Y:S01]  /*86b0*/  LOP3.LUT R19, R19, UR13, RZ, 0xc0, !PT ;  /* 0x0000000d13137c12 */ /* 0x000fe2000f8ec0ff */
[----:B------:R-:W-:Y:S01]  /*86c0*/  ULDC UR7, c[0x0][0x610] ;  /* 0x0001840000077ab9 */ /* 0x000fe20000000800 */
[----:B------:R-:W-:Y:S02]  /*86d0*/  IMAD.MOV.U32 R4, RZ, RZ, 0x1 ;  /* 0x00000001ff047424 */ /* 0x000fe400078e00ff */
[----:B------:R-:W-:-:S02]  /*86e0*/  IMAD.MOV R7, RZ, RZ, -R5 ;  /* 0x000000ffff077224 */ /* 0x000fc400078e0a05 */
[----:B------:R-:W-:Y:S02]  /*86f0*/  IMAD R22, R5, UR21, R22 ;  /* 0x0000001505167c24 */ /* 0x000fe4000f8e0216 */
[----:B0-----:R-:W-:Y:S02]  /*8700*/  @P0 IMAD R15, R21, R24, R12 ;  /* 0x00000018150f0224 */ /* 0x001fe400078e020c */
[----:B------:R-:W-:Y:S01]  /*8710*/  IMAD R20, R7, UR6, R20 ;  /* 0x0000000607147c24 */ /* 0x000fe2000f8e0214 */
[----:B------:R-:W-:Y:S01]  /*8720*/  ULDC UR6, c[0x0][0x600] ;  /* 0x0001800000067ab9 */ /* 0x000fe20000000800 */
[----:B------:R-:W-:Y:S02]  /*8730*/  IMAD R15, R22, UR7, R15 ;  /* 0x00000007160f7c24 */ /* 0x000fe4000f8e020f */
[----:B------:R-:W-:Y:S02]  /*8740*/  IMAD R20, R20, UR6, R19 ;  /* 0x0000000614147c24 */ /* 0x000fe4000f8e0213 */
[----:B------:R-:W-:-:S03]  /*8750*/  IMAD.MOV.U32 R7, RZ, RZ, R14 ;  /* 0x000000ffff077224 */ /* 0x000fc600078e000e */
[----:B------:R-:W-:Y:S02]  /*8760*/  SEL R19, R20, R15, !P0 ;  /* 0x0000000f14137207 */ /* 0x000fe40004000000 */
[----:B------:R-:W-:-:S07]  /*8770*/  SEL R12, R15, R20, !P0 ;  /* 0x000000140f0c7207 */ /* 0x000fce0004000000 */
.L_x_174:
[----:B------:R-:W-:Y:S05]  /*8780*/  BSYNC B1 ;  /* 0x0000000000017941 */ /* 0x000fea0003800000 */
.L_x_173:
[----:B------:R-:W-:-:S13]  /*8790*/  LOP3.LUT P0, RZ, R4, 0xff, RZ, 0xc0, !PT ;  /* 0x000000ff04ff7812 */ /* 0x000fda000780c0ff */
[----:B------:R-:W-:Y:S05]  /*87a0*/  @P0 BRA `(.L_x_177) ;  /* 0xfffffff000ac0947 */ /* 0x000fea000383ffff */
[----:B------:R-:W-:Y:S05]  /*87b0*/  BSYNC B0 ;  /* 0x0000000000007941 */ /* 0x000fea0003800000 */
.L_x_166:
[----:B------:R-:W-:-:S03]  /*87c0*/  UMOV UR6, 0xffffffff ;  /* 0xffffffff00067882 */ /* 0x000fc60000000000 */
[----:B------:R-:W-:Y:S05]  /*87d0*/  BRA.DIV UR6, `(.L_x_178) ;  /* 0x0000000206f07947 */ /* 0x000fea000b800000 */
[----:B------:R-:W-:-:S13]  /*87e0*/  ELECT P6, URZ, PT ;  /* 0x00000000003f782f */ /* 0x000fda00038c0000 */
.L_x_191:
[----:B------:R-:W-:Y:S04]  /*87f0*/  BSSY B0, `(.L_x_179) ;  /* 0x0000022000007945 */ /* 0x000fe80003800000 */
[----:B------:R-:W-:Y:S05]  /*8800*/  @!P6 BRA `(.L_x_180) ;  /* 0x000000000080e947 */ /* 0x000fea0003800000 */
[----:B------:R-:W-:-:S04]  /*8810*/  LOP3.LUT R18, R18, 0x2, RZ, 0xfc, !PT ;  /* 0x0000000212127812 */ /* 0x000fc800078efcff */
[----:B------:R-:W-:-:S13]  /*8820*/  ISETP.NE.AND P0, PT, R18, 0x3, PT ;  /* 0x000000031200780c */ /* 0x000fda0003f05270 */
[----:B------:R-:W-:Y:S05]  /*8830*/  @!P0 BRA `(.L_x_181) ;  /* 0x0000000000048947 */ /* 0x000fea0003800000 */
[----:B------:R-:W-:Y:S01]  /*8840*/  BPT.TRAP 0x1 ;  /* 0x000000040000795c */ /* 0x000fe20000300000 */
.L_x_181:
[----:B------:R-:W0:Y:S01]  /*8850*/  S2R R5, SR_CgaCtaId ;  /* 0x0000000000057919 */ /* 0x000e220000008800 */
[----:B------:R-:W-:Y:S02]  /*8860*/  MOV R0, 0x400 ;  /* 0x0000040000007802 */ /* 0x000fe40000000f00 */
[----:B------:R-:W-:Y:S02]  /*8870*/  SHF.L.U32 R4, R3, 0x1f, RZ ;  /* 0x0000001f03047819 */ /* 0x000fe400000006ff */
[----:B0-----:R-:W-:-:S05]  /*8880*/  LEA R0, R5, R0, 0x18 ;  /* 0x0000000005007211 */ /* 0x001fca00078ec0ff */
[----:B------:R-:W-:-:S04]  /*8890*/  VIADD R0, R0, 0x18 ;  /* 0x0000001800007836 */ /* 0x000fc80000000000 */
[C---:B------:R-:W-:Y:S02]  /*88a0*/  IMAD R7, R13.reuse, 0x8, R0 ;  /* 0x000000080d077824 */ /* 0x040fe400078e0200 */
[----:B------:R-:W-:Y:S02]  /*88b0*/  VIADD R13, R13, 0x1 ;  /* 0x000000010d0d7836 */ /* 0x000fe40000000000 */
[----:B------:R-:W0:Y:S03]  /*88c0*/  SYNCS.PHASECHK.TRANS64.TRYWAIT P0, [R7+URZ], R4 ;  /* 0x00000004070075a7 */ /* 0x000e26000800017f */
[----:B------:R-:W-:-:S04]  /*88d0*/  ISETP.NE.AND P1, PT, R13, 0x3, PT ;  /* 0x000000030d00780c */ /* 0x000fc80003f25270 */
[----:B------:R-:W-:Y:S02]  /*88e0*/  SEL R2, RZ, 0x1, P1 ;  /* 0x00000001ff027807 */ /* 0x000fe40000800000 */
[----:B------:R-:W-:Y:S02]  /*88f0*/  SEL R13, R13, RZ, P1 ;  /* 0x000000ff0d0d7207 */ /* 0x000fe40000800000 */
[----:B------:R-:W-:-:S03]  /*8900*/  LOP3.LUT R9, R3, R2, RZ, 0x3c, !PT ;  /* 0x0000000203097212 */ /* 0x000fc600078e3cff */
[----:B------:R-:W-:Y:S01]  /*8910*/  IMAD R6, R13, 0x8, R0 ;  /* 0x000000080d067824 */ /* 0x000fe200078e0200 */
[----:B------:R-:W-:Y:S01]  /*8920*/  SHF.L.U32 R5, R9, 0x1f, RZ ;  /* 0x0000001f09057819 */ /* 0x000fe200000006ff */
[----:B0-----:R-:W-:Y:S06]  /*8930*/  @!P0 BRA `(.L_x_182) ;  /* 0x0000000000b88947 */ /* 0x001fec0003800000 */
.L_x_192:
[----:B------:R-:W1:Y:S01]  /*8940*/  SYNCS.PHASECHK.TRANS64.TRYWAIT P0, [R6+URZ], R5 ;  /* 0x00000005060075a7 */ /* 0x000e62000800017f */
[----:B------:R-:W-:-:S05]  /*8950*/  VIADD R2, R13, 0x1 ;  /* 0x000000010d027836 */ /* 0x000fca0000000000 */
[----:B------:R-:W-:-:S04]  /*8960*/  ISETP.NE.AND P1, PT, R2, 0x3, PT ;  /* 0x000000030200780c */ /* 0x000fc80003f25270 */
[----:B0-----:R-:W-:Y:S02]  /*8970*/  SEL R4, RZ, 0x1, P1 ;  /* 0x00000001ff047807 */ /* 0x001fe40000800000 */
[----:B------:R-:W-:Y:S02]  /*8980*/  SEL R3, R2, RZ, P1 ;  /* 0x000000ff02037207 */ /* 0x000fe40000800000 */
[----:B------:R-:W-:Y:S01]  /*8990*/  LOP3.LUT R4, R9, R4, RZ, 0x3c, !PT ;  /* 0x0000000409047212 */ /* 0x000fe200078e3cff */
[----:B-1----:R-:W-:Y:S06]  /*89a0*/  @!P0 BRA `(.L_x_183) ;  /* 0x0000000000b08947 */ /* 0x002fec0003800000 */
.L_x_193:
[----:B------:R-:W-:Y:S01]  /*89b0*/  IMAD R3, R3, 0x8, R0 ;  /* 0x0000000803037824 */ /* 0x000fe200078e0200 */
[----:B------:R-:W-:-:S07]  /*89c0*/  SHF.L.U32 R0, R4, 0x1f, RZ ;  /* 0x0000001f04007819 */ /* 0x000fce00000006ff */
.L_x_184:
[----:B-1----:R1:W2:Y:S02]  /*89d0*/  SYNCS.PHASECHK.TRANS64.TRYWAIT P0, [R3+URZ], R0 ;  /* 0x00000000030075a7 */ /* 0x0022a4000800017f */
[----:B--2---:R-:W-:Y:S05]  /*89e0*/  @!P0 NANOSLEEP.SYNCS 0x989680 ;  /* 0x009896800000895d */ /* 0x004fea0003900000 */
[----:B------:R-:W2:Y:S02]  /*89f0*/  @!P0 SYNCS.PHASECHK.TRANS64 P0, [R3+URZ], R0 ;  /* 0x00000000030085a7 */ /* 0x000ea4000800007f */
[----:B--2---:R-:W-:Y:S05]  /*8a00*/  @!P0 BRA `(.L_x_184) ;  /* 0xfffffffc00f08947 */ /* 0x004fea000383ffff */
.L_x_180:
[----:B------:R-:W-:Y:S05]  /*8a10*/  BSYNC B0 ;  /* 0x0000000000007941 */ /* 0x000fea0003800000 */
.L_x_179:
[----:B------:R-:W-:Y:S05]  /*8a20*/  EXIT ;  /* 0x000000000000794d */ /* 0x000fea0003800000 */
.L_x_21:
[----:B-1----:R1:W2:Y:S02]  /*8a30*/  SYNCS.PHASECHK.TRANS64.TRYWAIT P1, [R3+URZ], R0 ;  /* 0x00000000030075a7 */ /* 0x0022a4000802017f */
[----:B--2---:R-:W-:Y:S05]  /*8a40*/  @!P1 NANOSLEEP.SYNCS 0x989680 ;  /* 0x009896800000995d */ /* 0x004fea0003900000 */
[----:B------:R-:W2:Y:S02]  /*8a50*/  @!P1 SYNCS.PHASECHK.TRANS64 P1, [R3+URZ], R0 ;  /* 0x00000000030095a7 */ /* 0x000ea4000802007f */
[----:B--2---:R-:W-:Y:S05]  /*8a60*/  @!P1 BRA `(.L_x_21) ;  /* 0xfffffffc00f09947 */ /* 0x004fea000383ffff */
[----:B------:R-:W-:Y:S05]  /*8a70*/  BRA `(.L_x_20) ;  /* 0xffffff8c00447947 */ /* 0x000fea000383ffff */
.L_x_26:
[----:B-1----:R1:W2:Y:S02]  /*8a80*/  SYNCS.PHASECHK.TRANS64.TRYWAIT P1, [R5+URZ], R4 ;  /* 0x00000004050075a7 */ /* 0x0022a4000802017f */
[----:B--2---:R-:W-:Y:S05]  /*8a90*/  @!P1 NANOSLEEP.SYNCS 0x989680 ;  /* 0x009896800000995d */ /* 0x004fea0003900000 */
[----:B------:R-:W2:Y:S02]  /*8aa0*/  @!P1 SYNCS.PHASECHK.TRANS64 P1, [R5+URZ], R4 ;  /* 0x00000004050095a7 */ /* 0x000ea4000802007f */
[----:B--2---:R-:W-:Y:S05]  /*8ab0*/  @!P1 BRA `(.L_x_26) ;  /* 0xfffffffc00f09947 */ /* 0x004fea000383ffff */
[----:B------:R-:W-:Y:S05]  /*8ac0*/  BRA `(.L_x_25) ;  /* 0xffffff94006c7947 */ /* 0x000fea000383ffff */
.L_x_167:
[----:B------:R-:W-:Y:S01]  /*8ad0*/  BSSY B1, `(.L_x_185) ;  /* 0x0000006000017945 */ /* 0x000fe20003800000 */
[----:B------:R-:W-:-:S07]  /*8ae0*/  IMAD.MOV.U32 R15, RZ, RZ, -0x1 ;  /* 0xffffffffff0f7424 */ /* 0x000fce00078e00ff */
[----:B------:R-:W-:Y:S05]  /*8af0*/  WARPSYNC.COLLECTIVE R15, `(.L_x_186) ;  /* 0x000000000f0c7348 */ /* 0x000fea0003c00000 */
[----:B------:R-:W-:Y:S02]  /*8b00*/  ELECT P6, UR62, PT ;  /* 0x00000000003e782f */ /* 0x000fe400038c0000 */
[----:B------:R-:W-:Y:S01]  /*8b10*/  MOV R14, UR62 ;  /* 0x0000003e000e7c02 */ /* 0x000fe20008000f00 */
[----:B------:R-:W-:Y:S10]  /*8b20*/  ENDCOLLECTIVE ;  /* 0x000000000000791b */ /* 0x000ff40003800000 */
.L_x_186:
[----:B------:R-:W-:Y:S05]  /*8b30*/  BSYNC B1 ;  /* 0x0000000000017941 */ /* 0x000fea0003800000 */
.L_x_185:
[----:B------:R-:W-:Y:S05]  /*8b40*/  BRA `(.L_x_187) ;  /* 0xffffffec00d07947 */ /* 0x000fea000383ffff */
.L_x_170:
[----:B0-----:R0:W1:Y:S02]  /*8b50*/  SYNCS.PHASECHK.TRANS64.TRYWAIT P0, [R21+URZ+0x18], R12 ;  /* 0x0000180c150075a7 */ /* 0x001064000800017f */
[----:B-1----:R-:W-:Y:S05]  /*8b60*/  @!P0 NANOSLEEP.SYNCS 0x989680 ;  /* 0x009896800000895d */ /* 0x002fea0003900000 */
[----:B------:R-:W1:Y:S02]  /*8b70*/  @!P0 SYNCS.PHASECHK.TRANS64 P0, [R21+URZ+0x18], R12 ;  /* 0x0000180c150085a7 */ /* 0x000e64000800007f */
[----:B-1----:R-:W-:Y:S05]  /*8b80*/  @!P0 BRA `(.L_x_170) ;  /* 0xfffffffc00f08947 */ /* 0x002fea000383ffff */
[----:B------:R-:W-:Y:S05]  /*8b90*/  BRA `(.L_x_188) ;  /* 0xfffffff0000c7947 */ /* 0x000fea000383ffff */
.L_x_178:
[----:B------:R-:W-:Y:S01]  /*8ba0*/  BSSY B0, `(.L_x_189) ;  /* 0x0000006000007945 */ /* 0x000fe20003800000 */
[----:B------:R-:W-:-:S07]  /*8bb0*/  IMAD.MOV.U32 R15, RZ, RZ, -0x1 ;  /* 0xffffffffff0f7424 */ /* 0x000fce00078e00ff */
[----:B------:R-:W-:Y:S05]  /*8bc0*/  WARPSYNC.COLLECTIVE R15, `(.L_x_190) ;  /* 0x000000000f0c7348 */ /* 0x000fea0003c00000 */
[----:B------:R-:W-:Y:S02]  /*8bd0*/  ELECT P6, UR62, PT ;  /* 0x00000000003e782f */ /* 0x000fe400038c0000 */
[----:B------:R-:W-:Y:S01]  /*8be0*/  MOV R14, UR62 ;  /* 0x0000003e000e7c02 */ /* 0x000fe20008000f00 */
[----:B------:R-:W-:Y:S10]  /*8bf0*/  ENDCOLLECTIVE ;  /* 0x000000000000791b */ /* 0x000ff40003800000 */
.L_x_190:
[----:B------:R-:W-:Y:S05]  /*8c00*/  BSYNC B0 ;  /* 0x0000000000007941 */ /* 0x000fea0003800000 */
.L_x_189:
[----:B------:R-:W-:Y:S05]  /*8c10*/  BRA `(.L_x_191) ;  /* 0xfffffff800f47947 */ /* 0x000fea000383ffff */
.L_x_182:
[----:B0-----:R0:W1:Y:S02]  /*8c20*/  SYNCS.PHASECHK.TRANS64.TRYWAIT P0, [R7+URZ], R4 ;  /* 0x00000004070075a7 */ /* 0x001064000800017f */
[----:B-1----:R-:W-:Y:S05]  /*8c30*/  @!P0 NANOSLEEP.SYNCS 0x989680 ;  /* 0x009896800000895d */ /* 0x002fea0003900000 */
[----:B------:R-:W1:Y:S02]  /*8c40*/  @!P0 SYNCS.PHASECHK.TRANS64 P0, [R7+URZ], R4 ;  /* 0x00000004070085a7 */ /* 0x000e64000800007f */
[----:B-1----:R-:W-:Y:S05]  /*8c50*/  @!P0 BRA `(.L_x_182) ;  /* 0xfffffffc00f08947 */ /* 0x002fea000383ffff */
[----:B------:R-:W-:Y:S05]  /*8c60*/  BRA `(.L_x_192) ;  /* 0xfffffffc00347947 */ /* 0x000fea000383ffff */
.L_x_183:
[----:B0-----:R0:W1:Y:S02]  /*8c70*/  SYNCS.PHASECHK.TRANS64.TRYWAIT P0, [R6+URZ], R5 ;  /* 0x00000005060075a7 */ /* 0x001064000800017f */
[----:B-1----:R-:W-:Y:S05]  /*8c80*/  @!P0 NANOSLEEP.SYNCS 0x989680 ;  /* 0x009896800000895d */ /* 0x002fea0003900000 */
[----:B------:R-:W1:Y:S02]  /*8c90*/  @!P0 SYNCS.PHASECHK.TRANS64 P0, [R6+URZ], R5 ;  /* 0x00000005060085a7 */ /* 0x000e64000800007f */
[----:B-1----:R-:W-:Y:S05]  /*8ca0*/  @!P0 BRA `(.L_x_183) ;  /* 0xfffffffc00f08947 */ /* 0x002fea000383ffff */
[----:B------:R-:W-:Y:S05]  /*8cb0*/  BRA `(.L_x_193) ;  /* 0xfffffffc003c7947 */ /* 0x000fea000383ffff */
.L_x_194:
[----:B------:R-:W-:-:S00]  /*8cc0*/  BRA `(.L_x_194) ;  /* 0xfffffffc00fc7947 */ /* 0x000fc0000383ffff */
[----:B------:R-:W-:-:S00]  /*8cd0*/  NOP ;  /* 0x0000000000007918 */ /* 0x000fc00000000000 */
        /* <DEDUP_REMOVED lines=10> */
.L_x_195:


//--------------------- .nv.global.init           --------------------------
	.section	.nv.global.init,"aw",@progbits
.nv.global.init:
	.type		$str$22,@object
	.size		$str$22,($str$23 - $str$22)
$str$22:
        /*0000*/ 	.byte	0x6b, 0x5f, 0x74, 0x69, 0x6c, 0x65, 0x5f, 0x63, 0x6f, 0x75, 0x6e, 0x74, 0x20, 0x3e, 0x3d, 0x20
        /*0010*/ 	.byte	0x31, 0x00
	.type		$str$23,@object
	.size		$str$23,(__unnamed_1 - $str$23)
$str$23:
        /*0012*/ 	.byte	0x2f, 0x74, 0x6d, 0x70, 0x2f, 0x63, 0x75, 0x74, 0x6c, 0x61, 0x73, 0x73, 0x5f, 0x73, 0x77, 0x65
        /*0022*/ 	.byte	0x65, 0x70, 0x5f, 0x73, 0x72, 0x63, 0x2f, 0x69, 0x6e, 0x63, 0x6c, 0x75, 0x64, 0x65, 0x2f, 0x63
        /*0032*/ 	.byte	0x75, 0x74, 0x6c, 0x61, 0x73, 0x73, 0x2f, 0x67, 0x65, 0x6d, 0x6d, 0x2f, 0x63, 0x6f, 0x6c, 0x6c
        /*0042*/ 	.byte	0x65, 0x63, 0x74, 0x69, 0x76, 0x65, 0x2f, 0x73, 0x6d, 0x39, 0x30, 0x5f, 0x6d, 0x6d, 0x61, 0x5f
        /*0052*/ 	.byte	0x74, 0x6d, 0x61, 0x5f, 0x67, 0x6d, 0x6d, 0x61, 0x5f, 0x73, 0x73, 0x5f, 0x77, 0x61, 0x72, 0x70
        /*0062*/ 	.byte	0x73, 0x70, 0x65, 0x63, 0x69, 0x61, 0x6c, 0x69, 0x7a, 0x65, 0x64, 0x2e, 0x68, 0x70, 0x70, 0x00
	.type		__unnamed_1,@object
	.size		__unnamed_1,(.L_0 - __unnamed_1)
__unnamed_1:
        /*0072*/ 	.byte	0x76, 0x6f, 0x69, 0x64, 0x20, 0x63, 0x75, 0x74, 0x6c, 0x61, 0x73, 0x73, 0x3a, 0x3a, 0x67, 0x65
        /* <DEDUP_REMOVED lines=178> */
        /*0ba2*/ 	.byte	0x74, 0x79, 0x5d, 0x00
.L_0:


//--------------------- .nv.shared._ZN7cutlass13device_kernelINS_4gemm6kernel13GemmUniversalIN4cute5tupleIJiiiiEEENS1_10collective13CollectiveMmaINS1_34MainloopSm90TmaGmmaWarpSpecializedILi3ENS5_IJNS4_1CILi2EEESB_NSA_ILi1EEEEEENS1_35KernelTmaWarpSpecializedCooperativeEEENS5_IJNSA_ILi128EEESG_SG_EEENS_10tfloat32_tENS5_IJlSC_lEEESI_SJ_NS4_8TiledMMAINS4_8MMA_AtomIJNS4_4SM904GMMA30MMA_64x128x8_F32TF32TF32_SS_TNILNSN_7ScaleInE1ELSP_1EEEEEENS4_6LayoutINS5_IJSB_SC_SC_EEENS5_IJSC_NSA_ILi0EEESU_EEEEENS5_IJNS4_10UnderscoreESX_SX_EEEEENS4_23SM90_TMA_LOAD_MULTICASTENS4_14ComposedLayoutINS4_7SwizzleILi3ELi4ELi3EEENS4_18smem_ptr_flag_bitsILi32EEENSS_INS5_IJNSA_ILi8EEENSA_ILi32EEEEEENS5_IJS17_SC_EEEEEEEvNS4_8identityES10_S1B_vS1C_EENS_8epilogue10collective6detail29Sm90TmaWarpSpecializedAdapterINS1F_15DefaultEpilogueISI_SJ_SJ_NS1E_6thread17LinearCombinationISI_Li1EffLNS1J_9ScaleType4KindE0ELNS_15FloatRoundStyleE2ESI_EENS1_15EpilogueDefaultEEEEEvvEEEEvNT_6ParamsE --------------------------
	.section	.nv.shared._ZN7cutlass13device_kernelINS_4gemm6kernel13GemmUniversalIN4cute5tupleIJiiiiEEENS1_10collective13CollectiveMmaINS1_34MainloopSm90TmaGmmaWarpSpecializedILi3ENS5_IJNS4_1CILi2EEESB_NSA_ILi1EEEEEENS1_35KernelTmaWarpSpecializedCooperativeEEENS5_IJNSA_ILi128EEESG_SG_EEENS_10tfloat32_tENS5_IJlSC_lEEESI_SJ_NS4_8TiledMMAINS4_8MMA_AtomIJNS4_4SM904GMMA30MMA_64x128x8_F32TF32TF32_SS_TNILNSN_7ScaleInE1ELSP_1EEEEEENS4_6LayoutINS5_IJSB_SC_SC_EEENS5_IJSC_NSA_ILi0EEESU_EEEEENS5_IJNS4_10UnderscoreESX_SX_EEEEENS4_23SM90_TMA_LOAD_MULTICASTENS4_14ComposedLayoutINS4_7SwizzleILi3ELi4ELi3EEENS4_18smem_ptr_flag_bitsILi32EEENSS_INS5_IJNSA_ILi8EEENSA_ILi32EEEEEENS5_IJS17_SC_EEEEEEEvNS4_8identityES10_S1B_vS1C_EENS_8epilogue10collective6detail29Sm90TmaWarpSpecializedAdapterINS1F_15DefaultEpilogueISI_SJ_SJ_NS1E_6thread17LinearCombinationISI_Li1EffLNS1J_9ScaleType4KindE0ELNS_15FloatRoundStyleE2ESI_EENS1_15EpilogueDefaultEEEEEvvEEEEvNT_6ParamsE,"aw",@nobits
	.sectionflags	@""
	.align	16
	.zero		1024


//--------------------- .nv.shared.reserved.0     --------------------------
	.section	.nv.shared.reserved.0,"aw",@nobits
	.weak		__nv_reservedSMEM_offset_0_alias
	.size		__nv_reservedSMEM_offset_0_alias, 0, 0
	.other		__nv_reservedSMEM_offset_0_alias,@"STO_CUDA_RESERVED_SHARED STV_DEFAULT"
__nv_reservedSMEM_offset_0_alias:
	.zero		0


//--------------------- .nv.global                --------------------------
	.section	.nv.global,"aw",@nobits
.nv.global:
	.type		_ZN39_INTERNAL_f231f6c5_4_k_cu_16a2a8dc_63764cute1_E,@object
	.size		_ZN39_INTERNAL_f231f6c5_4_k_cu_16a2a8dc_63764cute1_E,(_ZN39_INTERNAL_f231f6c5_4_k_cu_16a2a8dc_63764cuda3std3__45__cpo6cbeginE - _ZN39_INTERNAL_f231f6c5_4_k_cu_16a2a8dc_63764cute1_E)
_ZN39_INTERNAL_f231f6c5_4_k_cu_16a2a8dc_63764cute1_E:
	.zero		1
	.type		_ZN39_INTERNAL_f231f6c5_4_k_cu_16a2a8dc_63764cuda3std3__45__cpo6cbeginE,@object
	.size		_ZN39_INTERNAL_f231f6c5_4_k_cu_16a2a8dc_63764cuda3std3__45__cpo6cbeginE,(_ZN39_INTERNAL_f231f6c5_4_k_cu_16a2a8dc_63764cuda3std3__48in_placeE - _ZN39_INTERNAL_f231f6c5_4_k_cu_16a2a8dc_63764cuda3std3__45__cpo6cbeginE)
_ZN39_INTERNAL_f231f6c5_4_k_cu_16a2a8dc_63764cuda3std3__45__cpo6cbeginE:
	.zero		1
	.type		_ZN39_INTERNAL_f231f6c5_4_k_cu_16a2a8dc_63764cuda3std3__48in_placeE,@object
	.size		_ZN39_INTERNAL_f231f6c5_4_k_cu_16a2a8dc_63764cuda3std3__48in_placeE,(_ZN39_INTERNAL_f231f6c5_4_k_cu_16a2a8dc_63764cuda3std6ranges3__45__cpo9iter_moveE - _ZN39_INTERNAL_f231f6c5_4_k_cu_16a2a8dc_63764cuda3std3__48in_placeE)
_ZN39_INTERNAL_f231f6c5_4_k_cu_16a2a8dc_63764cuda3std3__48in_placeE:
	.zero		1
	.type		_ZN39_INTERNAL_f231f6c5_4_k_cu_16a2a8dc_63764cuda3std6ranges3__45__cpo9iter_moveE,@object
	.size		_ZN39_INTERNAL_f231f6c5_4_k_cu_16a2a8dc_63764cuda3std6ranges3__45__cpo9iter_moveE,(_ZN39_INTERNAL_f231f6c5_4_k_cu_16a2a8dc_63764cuda3std3__45__cpo5beginE - _ZN39_INTERNAL_f231f6c5_4_k_cu_16a2a8dc_63764cuda3std6ranges3__45__cpo9iter_moveE)
_ZN39_INTERNAL_f231f6c5_4_k_cu_16a2a8dc_63764cuda3std6ranges3__45__cpo9iter_moveE:
	.zero		1
	.type		_ZN39_INTERNAL_f231f6c5_4_k_cu_16a2a8dc_63764cuda3std3__45__cpo5beginE,@object
	.size		_ZN39_INTERNAL_f231f6c5_4_k_cu_16a2a8dc_63764cuda3std3__45__cpo5beginE,(_ZN39_INTERNAL_f231f6c5_4_k_cu_16a2a8dc_63764cuda3std3__441_GLOBAL__N__f231f6c5_4_k_cu_16a2a8dc_63766ignoreE - _ZN39_INTERNAL_f231f6c5_4_k_cu_16a2a8dc_63764cuda3std3__45__cpo5beginE)
_ZN39_INTERNAL_f231f6c5_4_k_cu_16a2a8dc_63764cuda3std3__45__cpo5beginE:
	.zero		1
	.type		_ZN39_INTERNAL_f231f6c5_4_k_cu_16a2a8dc_63764cuda3std3__441_GLOBAL__N__f231f6c5_4_k_cu_16a2a8dc_63766ignoreE,@object
	.size		_ZN39_INTERNAL_f231f6c5_4_k_cu_16a2a8dc_63764cuda3std3__441_GLOBAL__N__f231f6c5_4_k_cu_16a2a8dc_63766ignoreE,(_ZN39_INTERNAL_f231f6c5_4_k_cu_16a2a8dc_63764cute7productE - _ZN39_INTERNAL_f231f6c5_4_k_cu_16a2a8dc_63764cuda3std3__441_GLOBAL__N__f231f6c5_4_k_cu_16a2a8dc_63766ignoreE)
_ZN39_INTERNAL_f231f6c5_4_k_cu_16a2a8dc_63764cuda3std3__441_GLOBAL__N__f231f6c5_4_k_cu_16a2a8dc_63766ignoreE:
	.zero		1
	.type		_ZN39_INTERNAL_f231f6c5_4_k_cu_16a2a8dc_63764cute7productE,@object
	.size		_ZN39_INTERNAL_f231f6c5_4_k_cu_16a2a8dc_63764cute7productE,(_ZN39_INTERNAL_f231f6c5_4_k_cu_16a2a8dc_63764cuda3std3__45__cpo3endE - _ZN39_INTERNAL_f231f6c5_4_k_cu_16a2a8dc_63764cute7productE)
_ZN39_INTERNAL_f231f6c5_4_k_cu_16a2a8dc_63764cute7productE:
	.zero		1
	.type		_ZN39_INTERNAL_f231f6c5_4_k_cu_16a2a8dc_63764cuda3std3__45__cpo3endE,@object
	.size		_ZN39_INTERNAL_f231f6c5_4_k_cu_16a2a8dc_63764cuda3std3__45__cpo3endE,(_ZN39_INTERNAL_f231f6c5_4_k_cu_16a2a8dc_63764cuda3std3__419piecewise_constructE - _ZN39_INTERNAL_f231f6c5_4_k_cu_16a2a8dc_63764cuda3std3__45__cpo3endE)
_ZN39_INTERNAL_f231f6c5_4_k_cu_16a2a8dc_63764cuda3std3__45__cpo3endE:
	.zero		1
	.type		_ZN39_INTERNAL_f231f6c5_4_k_cu_16a2a8dc_63764cuda3std3__419piecewise_constructE,@object
	.size		_ZN39_INTERNAL_f231f6c5_4_k_cu_16a2a8dc_63764cuda3std3__419piecewise_constructE,(_ZN39_INTERNAL_f231f6c5_4_k_cu_16a2a8dc_63764cuda3std3__45__cpo4cendE - _ZN39_INTERNAL_f231f6c5_4_k_cu_16a2a8dc_63764cuda3std3__419piecewise_constructE)
_ZN39_INTERNAL_f231f6c5_4_k_cu_16a2a8dc_63764cuda3std3__419piecewise_constructE:
	.zero		1
	.type		_ZN39_INTERNAL_f231f6c5_4_k_cu_16a2a8dc_63764cuda3std3__45__cpo4cendE,@object
	.size		_ZN39_INTERNAL_f231f6c5_4_k_cu_16a2a8dc_63764cuda3std3__45__cpo4cendE,(_ZN39_INTERNAL_f231f6c5_4_k_cu_16a2a8dc_63764cuda3std6ranges3__45__cpo4swapE - _ZN39_INTERNAL_f231f6c5_4_k_cu_16a2a8dc_63764cuda3std3__45__cpo4cendE)
_ZN39_INTERNAL_f231f6c5_4_k_cu_16a2a8dc_63764cuda3std3__45__cpo4cendE:
	.zero		1
	.type		_ZN39_INTERNAL_f231f6c5_4_k_cu_16a2a8dc_63764cuda3std6ranges3__45__cpo4swapE,@object
	.size		_ZN39_INTERNAL_f231f6c5_4_k_cu_16a2a8dc_63764cuda3std6ranges3__45__cpo4swapE,(.L_8 - _ZN39_INTERNAL_f231f6c5_4_k_cu_16a2a8dc_63764cuda3std6ranges3__45__cpo4swapE)
_ZN39_INTERNAL_f231f6c5_4_k_cu_16a2a8dc_63764cuda3std6ranges3__45__cpo4swapE:
	.zero		1
.L_8:


//--------------------- .nv.constant0._ZN7cutlass13device_kernelINS_4gemm6kernel13GemmUniversalIN4cute5tupleIJiiiiEEENS1_10collective13CollectiveMmaINS1_34MainloopSm90TmaGmmaWarpSpecializedILi3ENS5_IJNS4_1CILi2EEESB_NSA_ILi1EEEEEENS1_35KernelTmaWarpSpecializedCooperativeEEENS5_IJNSA_ILi128EEESG_SG_EEENS_10tfloat32_tENS5_IJlSC_lEEESI_SJ_NS4_8TiledMMAINS4_8MMA_AtomIJNS4_4SM904GMMA30MMA_64x128x8_F32TF32TF32_SS_TNILNSN_7ScaleInE1ELSP_1EEEEEENS4_6LayoutINS5_IJSB_SC_SC_EEENS5_IJSC_NSA_ILi0EEESU_EEEEENS5_IJNS4_10UnderscoreESX_SX_EEEEENS4_23SM90_TMA_LOAD_MULTICASTENS4_14ComposedLayoutINS4_7SwizzleILi3ELi4ELi3EEENS4_18smem_ptr_flag_bitsILi32EEENSS_INS5_IJNSA_ILi8EEENSA_ILi32EEEEEENS5_IJS17_SC_EEEEEEEvNS4_8identityES10_S1B_vS1C_EENS_8epilogue10collective6detail29Sm90TmaWarpSpecializedAdapterINS1F_15DefaultEpilogueISI_SJ_SJ_NS1E_6thread17LinearCombinationISI_Li1EffLNS1J_9ScaleType4KindE0ELNS_15FloatRoundStyleE2ESI_EENS1_15EpilogueDefaultEEEEEvvEEEEvNT_6ParamsE --------------------------
	.section	.nv.constant0._ZN7cutlass13device_kernelINS_4gemm6kernel13GemmUniversalIN4cute5tupleIJiiiiEEENS1_10collective13CollectiveMmaINS1_34MainloopSm90TmaGmmaWarpSpecializedILi3ENS5_IJNS4_1CILi2EEESB_NSA_ILi1EEEEEENS1_35KernelTmaWarpSpecializedCooperativeEEENS5_IJNSA_ILi128EEESG_SG_EEENS_10tfloat32_tENS5_IJlSC_lEEESI_SJ_NS4_8TiledMMAINS4_8MMA_AtomIJNS4_4SM904GMMA30MMA_64x128x8_F32TF32TF32_SS_TNILNSN_7ScaleInE1ELSP_1EEEEEENS4_6LayoutINS5_IJSB_SC_SC_EEENS5_IJSC_NSA_ILi0EEESU_EEEEENS5_IJNS4_10UnderscoreESX_SX_EEEEENS4_23SM90_TMA_LOAD_MULTICASTENS4_14ComposedLayoutINS4_7SwizzleILi3ELi4ELi3EEENS4_18smem_ptr_flag_bitsILi32EEENSS_INS5_IJNSA_ILi8EEENSA_ILi32EEEEEENS5_IJS17_SC_EEEEEEEvNS4_8identityES10_S1B_vS1C_EENS_8epilogue10collective6detail29Sm90TmaWarpSpecializedAdapterINS1F_15DefaultEpilogueISI_SJ_SJ_NS1E_6thread17LinearCombinationISI_Li1EffLNS1J_9ScaleType4KindE0ELNS_15FloatRoundStyleE2ESI_EENS1_15EpilogueDefaultEEEEEvvEEEEvNT_6ParamsE,"a",@progbits
	.sectionflags	@""
	.align	4
.nv.constant0._ZN7cutlass13device_kernelINS_4gemm6kernel13GemmUniversalIN4cute5tupleIJiiiiEEENS1_10collective13CollectiveMmaINS1_34MainloopSm90TmaGmmaWarpSpecializedILi3ENS5_IJNS4_1CILi2EEESB_NSA_ILi1EEEEEENS1_35KernelTmaWarpSpecializedCooperativeEEENS5_IJNSA_ILi128EEESG_SG_EEENS_10tfloat32_tENS5_IJlSC_lEEESI_SJ_NS4_8TiledMMAINS4_8MMA_AtomIJNS4_4SM904GMMA30MMA_64x128x8_F32TF32TF32_SS_TNILNSN_7ScaleInE1ELSP_1EEEEEENS4_6LayoutINS5_IJSB_SC_SC_EEENS5_IJSC_NSA_ILi0EEESU_EEEEENS5_IJNS4_10UnderscoreESX_SX_EEEEENS4_23SM90_TMA_LOAD_MULTICASTENS4_14ComposedLayoutINS4_7SwizzleILi3ELi4ELi3EEENS4_18smem_ptr_flag_bitsILi32EEENSS_INS5_IJNSA_ILi8EEENSA_ILi32EEEEEENS5_IJS17_SC_EEEEEEEvNS4_8identityES10_S1B_vS1C_EENS_8epilogue10collective6detail29Sm90TmaWarpSpecializedAdapterINS1F_15DefaultEpilogueISI_SJ_SJ_NS1E_6thread17LinearCombinationISI_Li1EffLNS1J_9ScaleType4KindE0ELNS_15FloatRoundStyleE2ESI_EENS1_15EpilogueDefaultEEEEEvvEEEEvNT_6ParamsE:
	.zero		1664


//--------------------- SYMBOLS --------------------------

	.type		.nv.reservedSmem.offset0,@object
	.size		.nv.reservedSmem.offset0,0x4
	.type		__assertfail,@function
